// auto-generated by cutlass_sweep.gemm — config: {"arch": "sm_90", "cluster_m": 2, "cluster_n": 1, "dtype": "e4m3", "dtype_b": "e4m3", "layout": "nt", "stages": 0, "tile_k": 32, "tile_m": 64, "tile_n": 80}
#include "cutlass/cutlass.h"
#include "cutlass/gemm/collective/collective_builder.hpp"
#include "cutlass/gemm/device/gemm_universal_adapter.h"
#include "cutlass/gemm/kernel/gemm_universal.hpp"
#include "cutlass/epilogue/collective/collective_builder.hpp"

using ElemA = cutlass::float_e4m3_t;
using ElemB = cutlass::float_e4m3_t;
using ElemCD = cutlass::float_e4m3_t;
using Acc  = float;
using TileShape    = cute::Shape<cute::_64, cute::_80, cute::_32>;
using ClusterShape = cute::Shape<cute::_2, cute::_1, cute::_1>;

using CollectiveEpilogue = typename cutlass::epilogue::collective::CollectiveBuilder<
    cutlass::arch::Sm90, cutlass::arch::OpClassTensorOp,
    TileShape, ClusterShape,
    cutlass::epilogue::collective::EpilogueTileAuto,
    Acc, Acc,
    ElemCD, cutlass::layout::RowMajor, 128 / cutlass::sizeof_bits<ElemCD>::value,
    ElemCD, cutlass::layout::RowMajor, 128 / cutlass::sizeof_bits<ElemCD>::value,
    cutlass::epilogue::collective::EpilogueScheduleAuto
  >::CollectiveOp;

using CollectiveMainloop = typename cutlass::gemm::collective::CollectiveBuilder<
    cutlass::arch::Sm90, cutlass::arch::OpClassTensorOp,
    ElemA, cutlass::layout::RowMajor, 128 / cutlass::sizeof_bits<ElemA>::value,
    ElemB, cutlass::layout::ColumnMajor, 128 / cutlass::sizeof_bits<ElemB>::value,
    Acc,
    TileShape, ClusterShape,
    cutlass::gemm::collective::StageCountAutoCarveout<static_cast<int>(sizeof(typename CollectiveEpilogue::SharedStorage))>,
    cutlass::gemm::collective::KernelScheduleAuto
  >::CollectiveOp;

using GemmKernel = cutlass::gemm::kernel::GemmUniversal<
    cute::Shape<int,int,int,int>,
    CollectiveMainloop,
    CollectiveEpilogue
>;
using Gemm = cutlass::gemm::device::GemmUniversalAdapter<GemmKernel>;

// Force the device kernel symbol into the cubin without needing a host main.
auto* _anchor = &cutlass::device_kernel<GemmKernel>;


// ===== COMPILED SASS (sm_90a) =====

	.target	sm_90a

	.elftype	@"ET_EXEC"


//--------------------- .note.nv.tkinfo           --------------------------
	.section	.note.nv.tkinfo,"",@"SHT_NOTE"
	.sectionflags	@"SHF_NOTE_NV_TKINFO"
	.tkinfo
        /*0018*/ 	.word	0x00000002
        /*0030*/ 	.string	""
        /*0030*/ 	.string	"ptxas"
        /*0030*/ 	.string	"Cuda compilation tools, release 13.0, V13.0.88"
        /*0030*/ 	.string	"Build cuda_13.0.r13.0/compiler.36424714_0"
        /*0030*/ 	.string	"-arch sm_90a -m 64 "



//--------------------- .note.nv.cuinfo           --------------------------
	.section	.note.nv.cuinfo,"",@"SHT_NOTE"
	.sectionflags	@"SHF_NOTE_NV_CUINFO"
        /*0018*/ 	.short	0x0002
        /*001a*/ 	.short	0x005a
        /*001c*/ 	.short	0x0082
	.zero		2


//--------------------- .nv.info                  --------------------------
	.section	.nv.info,"",@"SHT_CUDA_INFO"
	.align	4


	//----- nvinfo : EIATTR_REGCOUNT
	.align		4
        /*0000*/ 	.byte	0x04, 0x2f
        /*0002*/ 	.short	(.L_12 - .L_11)
	.align		4
.L_11:
        /*0004*/ 	.word	index@(_ZN7cutlass13device_kernelINS_4gemm6kernel13GemmUniversalIN4cute5tupleIJiiiiEEENS1_10collective13CollectiveMmaINS1_37MainloopSm90TmaGmmaWarpSpecializedFP8ILi50ENS5_IJNS4_1CILi2EEENSA_ILi1EEESC_EEENS1_32KernelTmaWarpSpecializedPingpongEEENS5_IJNSA_ILi64EEENSA_ILi80EEENSA_ILi32EEEEEENS_12float_e4m3_tENS5_IJlSC_lEEESK_SL_NS4_8TiledMMAINS4_8MMA_AtomIJNS4_4SM904GMMA30MMA_64x16x32_F32E4M3E4M3_SS_TNILNSP_7ScaleInE1ELSR_1EEEEEENS4_6LayoutINS5_IJSC_SC_SC_EEENS5_IJNSA_ILi0EEESW_SW_EEEEENS5_IJNS4_10UnderscoreESZ_SZ_EEEEENS4_13SM90_TMA_LOADENS4_14ComposedLayoutINS4_7SwizzleILi1ELi4ELi3EEENS4_18smem_ptr_flag_bitsILi8EEENSU_INS5_IJNSA_ILi8EEESI_EEENS5_IJSI_SC_EEEEEEEvNS4_8identityENS4_23SM90_TMA_LOAD_MULTICASTES1C_vS1D_EENS_8epilogue10collective6detail29Sm90TmaWarpSpecializedAdapterINS1H_15DefaultEpilogueISK_SL_SL_NS1G_6thread17LinearCombinationISK_Li1EffLNS1L_9ScaleType4KindE0ELNS_15FloatRoundStyleE2ESK_EENS1_15EpilogueDefaultEEEEEvvEEEEvNT_6ParamsE)
        /*0008*/ 	.word	0x000000a8


	//----- nvinfo : EIATTR_FRAME_SIZE
	.align		4
.L_12:
        /*000c*/ 	.byte	0x04, 0x11
        /*000e*/ 	.short	(.L_14 - .L_13)
	.align		4
.L_13:
        /*0010*/ 	.word	index@(_ZN7cutlass13device_kernelINS_4gemm6kernel13GemmUniversalIN4cute5tupleIJiiiiEEENS1_10collective13CollectiveMmaINS1_37MainloopSm90TmaGmmaWarpSpecializedFP8ILi50ENS5_IJNS4_1CILi2EEENSA_ILi1EEESC_EEENS1_32KernelTmaWarpSpecializedPingpongEEENS5_IJNSA_ILi64EEENSA_ILi80EEENSA_ILi32EEEEEENS_12float_e4m3_tENS5_IJlSC_lEEESK_SL_NS4_8TiledMMAINS4_8MMA_AtomIJNS4_4SM904GMMA30MMA_64x16x32_F32E4M3E4M3_SS_TNILNSP_7ScaleInE1ELSR_1EEEEEENS4_6LayoutINS5_IJSC_SC_SC_EEENS5_IJNSA_ILi0EEESW_SW_EEEEENS5_IJNS4_10UnderscoreESZ_SZ_EEEEENS4_13SM90_TMA_LOADENS4_14ComposedLayoutINS4_7SwizzleILi1ELi4ELi3EEENS4_18smem_ptr_flag_bitsILi8EEENSU_INS5_IJNSA_ILi8EEESI_EEENS5_IJSI_SC_EEEEEEEvNS4_8identityENS4_23SM90_TMA_LOAD_MULTICASTES1C_vS1D_EENS_8epilogue10collective6detail29Sm90TmaWarpSpecializedAdapterINS1H_15DefaultEpilogueISK_SL_SL_NS1G_6thread17LinearCombinationISK_Li1EffLNS1L_9ScaleType4KindE0ELNS_15FloatRoundStyleE2ESK_EENS1_15EpilogueDefaultEEEEEvvEEEEvNT_6ParamsE)
        /*0014*/ 	.word	0x00000000


	//----- nvinfo : EIATTR_MIN_STACK_SIZE
	.align		4
.L_14:
        /*0018*/ 	.byte	0x04, 0x12
        /*001a*/ 	.short	(.L_16 - .L_15)
	.align		4
.L_15:
        /*001c*/ 	.word	index@(_ZN7cutlass13device_kernelINS_4gemm6kernel13GemmUniversalIN4cute5tupleIJiiiiEEENS1_10collective13CollectiveMmaINS1_37MainloopSm90TmaGmmaWarpSpecializedFP8ILi50ENS5_IJNS4_1CILi2EEENSA_ILi1EEESC_EEENS1_32KernelTmaWarpSpecializedPingpongEEENS5_IJNSA_ILi64EEENSA_ILi80EEENSA_ILi32EEEEEENS_12float_e4m3_tENS5_IJlSC_lEEESK_SL_NS4_8TiledMMAINS4_8MMA_AtomIJNS4_4SM904GMMA30MMA_64x16x32_F32E4M3E4M3_SS_TNILNSP_7ScaleInE1ELSR_1EEEEEENS4_6LayoutINS5_IJSC_SC_SC_EEENS5_IJNSA_ILi0EEESW_SW_EEEEENS5_IJNS4_10UnderscoreESZ_SZ_EEEEENS4_13SM90_TMA_LOADENS4_14ComposedLayoutINS4_7SwizzleILi1ELi4ELi3EEENS4_18smem_ptr_flag_bitsILi8EEENSU_INS5_IJNSA_ILi8EEESI_EEENS5_IJSI_SC_EEEEEEEvNS4_8identityENS4_23SM90_TMA_LOAD_MULTICASTES1C_vS1D_EENS_8epilogue10collective6detail29Sm90TmaWarpSpecializedAdapterINS1H_15DefaultEpilogueISK_SL_SL_NS1G_6thread17LinearCombinationISK_Li1EffLNS1L_9ScaleType4KindE0ELNS_15FloatRoundStyleE2ESK_EENS1_15EpilogueDefaultEEEEEvvEEEEvNT_6ParamsE)
        /*0020*/ 	.word	0x00000000
.L_16:


//--------------------- .nv.compat                --------------------------
	.section	.nv.compat,"",@"SHT_CUDA_COMPAT_INFO"
	.align	4
        /*0000*/ 	.byte	0x02, 0x09, 0x01, 0x00, 0x02, 0x02, 0x04, 0x00, 0x02, 0x05, 0x05, 0x00, 0x03, 0x07, 0x01, 0x01
        /*0010*/ 	.byte	0x02, 0x03, 0x01, 0x00, 0x02, 0x06, 0x01, 0x00, 0x04, 0x0b, 0x08, 0x00, 0x00, 0x00, 0x00, 0x00
        /*0020*/ 	.byte	0x00, 0x00, 0x00, 0x00


//--------------------- .nv.info._ZN7cutlass13device_kernelINS_4gemm6kernel13GemmUniversalIN4cute5tupleIJiiiiEEENS1_10collective13CollectiveMmaINS1_37MainloopSm90TmaGmmaWarpSpecializedFP8ILi50ENS5_IJNS4_1CILi2EEENSA_ILi1EEESC_EEENS1_32KernelTmaWarpSpecializedPingpongEEENS5_IJNSA_ILi64EEENSA_ILi80EEENSA_ILi32EEEEEENS_12float_e4m3_tENS5_IJlSC_lEEESK_SL_NS4_8TiledMMAINS4_8MMA_AtomIJNS4_4SM904GMMA30MMA_64x16x32_F32E4M3E4M3_SS_TNILNSP_7ScaleInE1ELSR_1EEEEEENS4_6LayoutINS5_IJSC_SC_SC_EEENS5_IJNSA_ILi0EEESW_SW_EEEEENS5_IJNS4_10UnderscoreESZ_SZ_EEEEENS4_13SM90_TMA_LOADENS4_14ComposedLayoutINS4_7SwizzleILi1ELi4ELi3EEENS4_18smem_ptr_flag_bitsILi8EEENSU_INS5_IJNSA_ILi8EEESI_EEENS5_IJSI_SC_EEEEEEEvNS4_8identityENS4_23SM90_TMA_LOAD_MULTICASTES1C_vS1D_EENS_8epilogue10collective6detail29Sm90TmaWarpSpecializedAdapterINS1H_15DefaultEpilogueISK_SL_SL_NS1G_6thread17LinearCombinationISK_Li1EffLNS1L_9ScaleType4KindE0ELNS_15FloatRoundStyleE2ESK_EENS1_15EpilogueDefaultEEEEEvvEEEEvNT_6ParamsE --------------------------
	.section	.nv.info._ZN7cutlass13device_kernelINS_4gemm6kernel13GemmUniversalIN4cute5tupleIJiiiiEEENS1_10collective13CollectiveMmaINS1_37MainloopSm90TmaGmmaWarpSpecializedFP8ILi50ENS5_IJNS4_1CILi2EEENSA_ILi1EEESC_EEENS1_32KernelTmaWarpSpecializedPingpongEEENS5_IJNSA_ILi64EEENSA_ILi80EEENSA_ILi32EEEEEENS_12float_e4m3_tENS5_IJlSC_lEEESK_SL_NS4_8TiledMMAINS4_8MMA_AtomIJNS4_4SM904GMMA30MMA_64x16x32_F32E4M3E4M3_SS_TNILNSP_7ScaleInE1ELSR_1EEEEEENS4_6LayoutINS5_IJSC_SC_SC_EEENS5_IJNSA_ILi0EEESW_SW_EEEEENS5_IJNS4_10UnderscoreESZ_SZ_EEEEENS4_13SM90_TMA_LOADENS4_14ComposedLayoutINS4_7SwizzleILi1ELi4ELi3EEENS4_18smem_ptr_flag_bitsILi8EEENSU_INS5_IJNSA_ILi8EEESI_EEENS5_IJSI_SC_EEEEEEEvNS4_8identityENS4_23SM90_TMA_LOAD_MULTICASTES1C_vS1D_EENS_8epilogue10collective6detail29Sm90TmaWarpSpecializedAdapterINS1H_15DefaultEpilogueISK_SL_SL_NS1G_6thread17LinearCombinationISK_Li1EffLNS1L_9ScaleType4KindE0ELNS_15FloatRoundStyleE2ESK_EENS1_15EpilogueDefaultEEEEEvvEEEEvNT_6ParamsE,"",@"SHT_CUDA_INFO"
	.sectionflags	@""
	.align	4


	//----- nvinfo : EIATTR_CUDA_API_VERSION
	.align		4
        /*0000*/ 	.byte	0x04, 0x37
        /*0002*/ 	.short	(.L_18 - .L_17)
.L_17:
        /*0004*/ 	.word	0x00000082


	//----- nvinfo : EIATTR_KPARAM_INFO
	.align		4
.L_18:
        /*0008*/ 	.byte	0x04, 0x17
        /*000a*/ 	.short	(.L_20 - .L_19)
.L_19:
        /*000c*/ 	.word	0x00000000
        /*0010*/ 	.short	0x0000
        /*0012*/ 	.short	0x0070
        /*0014*/ 	.byte	0x00, 0xf0, 0x01, 0x10


	//----- nvinfo : EIATTR_SPARSE_MMA_MASK
	.align		4
.L_20:
        /*0018*/ 	.byte	0x03, 0x50
        /*001a*/ 	.short	0x0000


	//----- nvinfo : EIATTR_MAXREG_COUNT
	.align		4
        /*001c*/ 	.byte	0x03, 0x1b
        /*001e*/ 	.short	0x00a8


	//----- nvinfo : EIATTR_NUM_BARRIERS
	.align		4
        /*0020*/ 	.byte	0x02, 0x4c
        /*0022*/ 	.byte	0x01
	.zero		1


	//----- nvinfo : EIATTR_MERCURY_ISA_VERSION
	.align		4
        /*0024*/ 	.byte	0x03, 0x5f
        /*0026*/ 	.short	0x0101


	//----- nvinfo : EIATTR_INT_WARP_WIDE_INSTR_OFFSETS
	.align		4
        /*0028*/ 	.byte	0x04, 0x31
        /*002a*/ 	.short	(.L_22 - .L_21)


	//   ....[0]....
.L_21:
        /*002c*/ 	.word	0x00000aa0


	//   ....[1]....
        /*0030*/ 	.word	0x00000ae0


	//   ....[2]....
        /*0034*/ 	.word	0x00000b20


	//   ....[3]....
        /*0038*/ 	.word	0x00000bc0


	//   ....[4]....
        /*003c*/ 	.word	0x00000be0


	//   ....[5]....
        /*0040*/ 	.word	0x00000c40


	//   ....[6]....
        /*0044*/ 	.word	0x00000d30


	//   ....[7]....
        /*0048*/ 	.word	0x00000d80


	//   ....[8]....
        /*004c*/ 	.word	0x000031b0


	//----- nvinfo : EIATTR_COOP_GROUP_MASK_REGIDS
	.align		4
.L_22:
        /*0050*/ 	.byte	0x04, 0x29
        /*0052*/ 	.short	(.L_24 - .L_23)


	//   ....[0]....
.L_23:
        /*0054*/ 	.word	0xffffffff


	//   ....[1]....
        /*0058*/ 	.word	0xffffffff


	//   ....[2]....
        /*005c*/ 	.word	0xffffffff


	//   ....[3]....
        /*0060*/ 	.word	0xffffffff


	//   ....[4]....
        /*0064*/ 	.word	0xffffffff


	//   ....[5]....
        /*0068*/ 	.word	0xffffffff


	//   ....[6]....
        /*006c*/ 	.word	0xffffffff


	//----- nvinfo : EIATTR_COOP_GROUP_INSTR_OFFSETS
	.align		4
.L_24:
        /*0070*/ 	.byte	0x04, 0x28
        /*0072*/ 	.short	(.L_26 - .L_25)


	//   ....[0]....
.L_25:
        /*0074*/ 	.word	0x00000060


	//   ....[1]....
        /*0078*/ 	.word	0x00000070


	//   ....[2]....
        /*007c*/ 	.word	0x00000130


	//   ....[3]....
        /*0080*/ 	.word	0x000008b0


	//   ....[4]....
        /*0084*/ 	.word	0x000008f0


	//   ....[5]....
        /*0088*/ 	.word	0x00000970


	//   ....[6]....
        /*008c*/ 	.word	0x00000f40


	//----- nvinfo : EIATTR_REG_RECONFIG
	.align		4
.L_26:
        /*0090*/ 	.byte	0x01, 0x54
	.zero		2


	//----- nvinfo : EIATTR_MBARRIER_INSTR_OFFSETS
	.align		4
        /*0094*/ 	.byte	0x04, 0x39
        /*0096*/ 	.short	(.L_28 - .L_27)


	//   ....[0]....
.L_27:
        /*0098*/ 	.word	0x00000250
        /*009c*/ 	.word	0x000000ff
        /*00a0*/ 	.word	0x00000000
        /*00a4*/ 	.short	0x0100
        /*00a6*/ 	.byte	0x08
	.zero		1


	//   ....[1]....
        /*00a8*/ 	.word	0x00000260
        /*00ac*/ 	.word	0x000000ff
        /*00b0*/ 	.word	0x00000190
        /*00b4*/ 	.short	0x0100
        /*00b6*/ 	.byte	0x08
	.zero		1


	//   ....[2]....
        /*00b8*/ 	.word	0x00000270
        /*00bc*/ 	.word	0x000000ff
        /*00c0*/ 	.word	0x00000008
        /*00c4*/ 	.short	0x0100
        /*00c6*/ 	.byte	0x08
	.zero		1


	//   ....[3]....
        /*00c8*/ 	.word	0x00000280
        /*00cc*/ 	.word	0x000000ff
        /*00d0*/ 	.word	0x00000198
        /*00d4*/ 	.short	0x0100
        /*00d6*/ 	.byte	0x08
	.zero		1


	//   ....[4]....
        /*00d8*/ 	.word	0x00000290
        /*00dc*/ 	.word	0x000000ff
        /*00e0*/ 	.word	0x00000010
        /*00e4*/ 	.short	0x0100
        /*00e6*/ 	.byte	0x08
	.zero		1


	//   ....[5]....
        /*00e8*/ 	.word	0x000002a0
        /*00ec*/ 	.word	0x000000ff
        /*00f0*/ 	.word	0x000001a0
        /*00f4*/ 	.short	0x0100
        /*00f6*/ 	.byte	0x08
	.zero		1


	//   ....[6]....
        /*00f8*/ 	.word	0x000002b0
        /*00fc*/ 	.word	0x000000ff
        /*0100*/ 	.word	0x00000018
        /*0104*/ 	.short	0x0100
        /*0106*/ 	.byte	0x08
	.zero		1


	//   ....[7]....
        /*0108*/ 	.word	0x000002c0
        /*010c*/ 	.word	0x000000ff
        /*0110*/ 	.word	0x000001a8
        /*0114*/ 	.short	0x0100
        /*0116*/ 	.byte	0x08
	.zero		1


	//   ....[8]....
        /*0118*/ 	.word	0x000002d0
        /*011c*/ 	.word	0x000000ff
        /*0120*/ 	.word	0x00000020
        /*0124*/ 	.short	0x0100
        /*0126*/ 	.byte	0x08
	.zero		1


	//   ....[9]....
        /*0128*/ 	.word	0x000002e0
        /*012c*/ 	.word	0x000000ff
        /*0130*/ 	.word	0x000001b0
        /*0134*/ 	.short	0x0100
        /*0136*/ 	.byte	0x08
	.zero		1


	//   ....[10]....
        /*0138*/ 	.word	0x000002f0
        /*013c*/ 	.word	0x000000ff
        /*0140*/ 	.word	0x00000028
        /*0144*/ 	.short	0x0100
        /*0146*/ 	.byte	0x08
	.zero		1


	//   ....[11]....
        /*0148*/ 	.word	0x00000300
        /*014c*/ 	.word	0x000000ff
        /*0150*/ 	.word	0x000001b8
        /*0154*/ 	.short	0x0100
        /*0156*/ 	.byte	0x08
	.zero		1


	//   ....[12]....
        /*0158*/ 	.word	0x00000310
        /*015c*/ 	.word	0x000000ff
        /*0160*/ 	.word	0x00000030
        /*0164*/ 	.short	0x0100
        /*0166*/ 	.byte	0x08
	.zero		1


	//   ....[13]....
        /*0168*/ 	.word	0x00000320
        /*016c*/ 	.word	0x000000ff
        /*0170*/ 	.word	0x000001c0
        /*0174*/ 	.short	0x0100
        /*0176*/ 	.byte	0x08
	.zero		1


	//   ....[14]....
        /*0178*/ 	.word	0x00000330
        /*017c*/ 	.word	0x000000ff
        /*0180*/ 	.word	0x00000038
        /*0184*/ 	.short	0x0100
        /*0186*/ 	.byte	0x08
	.zero		1


	//   ....[15]....
        /*0188*/ 	.word	0x00000340
        /*018c*/ 	.word	0x000000ff
        /*0190*/ 	.word	0x000001c8
        /*0194*/ 	.short	0x0100
        /*0196*/ 	.byte	0x08
	.zero		1


	//   ....[16]....
        /*0198*/ 	.word	0x00000350
        /*019c*/ 	.word	0x000000ff
        /*01a0*/ 	.word	0x00000040
        /*01a4*/ 	.short	0x0100
        /*01a6*/ 	.byte	0x08
	.zero		1


	//   ....[17]....
        /*01a8*/ 	.word	0x00000360
        /*01ac*/ 	.word	0x000000ff
        /*01b0*/ 	.word	0x000001d0
        /*01b4*/ 	.short	0x0100
        /*01b6*/ 	.byte	0x08
	.zero		1


	//   ....[18]....
        /*01b8*/ 	.word	0x00000370
        /*01bc*/ 	.word	0x000000ff
        /*01c0*/ 	.word	0x00000048
        /*01c4*/ 	.short	0x0100
        /*01c6*/ 	.byte	0x08
	.zero		1


	//   ....[19]....
        /*01c8*/ 	.word	0x00000380
        /*01cc*/ 	.word	0x000000ff
        /*01d0*/ 	.word	0x000001d8
        /*01d4*/ 	.short	0x0100
        /*01d6*/ 	.byte	0x08
	.zero		1


	//   ....[20]....
        /*01d8*/ 	.word	0x00000390
        /*01dc*/ 	.word	0x000000ff
        /*01e0*/ 	.word	0x00000050
        /*01e4*/ 	.short	0x0100
        /*01e6*/ 	.byte	0x08
	.zero		1


	//   ....[21]....
        /*01e8*/ 	.word	0x000003a0
        /*01ec*/ 	.word	0x000000ff
        /*01f0*/ 	.word	0x000001e0
        /*01f4*/ 	.short	0x0100
        /*01f6*/ 	.byte	0x08
	.zero		1


	//   ....[22]....
        /*01f8*/ 	.word	0x000003b0
        /*01fc*/ 	.word	0x000000ff
        /*0200*/ 	.word	0x00000058
        /*0204*/ 	.short	0x0100
        /*0206*/ 	.byte	0x08
	.zero		1


	//   ....[23]....
        /*0208*/ 	.word	0x000003c0
        /*020c*/ 	.word	0x000000ff
        /*0210*/ 	.word	0x000001e8
        /*0214*/ 	.short	0x0100
        /*0216*/ 	.byte	0x08
	.zero		1


	//   ....[24]....
        /*0218*/ 	.word	0x000003d0
        /*021c*/ 	.word	0x000000ff
        /*0220*/ 	.word	0x00000060
        /*0224*/ 	.short	0x0100
        /*0226*/ 	.byte	0x08
	.zero		1


	//   ....[25]....
        /*0228*/ 	.word	0x000003e0
        /*022c*/ 	.word	0x000000ff
        /*0230*/ 	.word	0x000001f0
        /*0234*/ 	.short	0x0100
        /*0236*/ 	.byte	0x08
	.zero		1


	//   ....[26]....
        /*0238*/ 	.word	0x000003f0
        /*023c*/ 	.word	0x000000ff
        /*0240*/ 	.word	0x00000068
        /*0244*/ 	.short	0x0100
        /*0246*/ 	.byte	0x08
	.zero		1


	//   ....[27]....
        /*0248*/ 	.word	0x00000400
        /*024c*/ 	.word	0x000000ff
        /*0250*/ 	.word	0x000001f8
        /*0254*/ 	.short	0x0100
        /*0256*/ 	.byte	0x08
	.zero		1


	//   ....[28]....
        /*0258*/ 	.word	0x00000410
        /*025c*/ 	.word	0x000000ff
        /*0260*/ 	.word	0x00000070
        /*0264*/ 	.short	0x0100
        /*0266*/ 	.byte	0x08
	.zero		1


	//   ....[29]....
        /*0268*/ 	.word	0x00000420
        /*026c*/ 	.word	0x000000ff
        /*0270*/ 	.word	0x00000200
        /*0274*/ 	.short	0x0100
        /*0276*/ 	.byte	0x08
	.zero		1


	//   ....[30]....
        /*0278*/ 	.word	0x00000430
        /*027c*/ 	.word	0x000000ff
        /*0280*/ 	.word	0x00000078
        /*0284*/ 	.short	0x0100
        /*0286*/ 	.byte	0x08
	.zero		1


	//   ....[31]....
        /*0288*/ 	.word	0x00000440
        /*028c*/ 	.word	0x000000ff
        /*0290*/ 	.word	0x00000208
        /*0294*/ 	.short	0x0100
        /*0296*/ 	.byte	0x08
	.zero		1


	//   ....[32]....
        /*0298*/ 	.word	0x00000450
        /*029c*/ 	.word	0x000000ff
        /*02a0*/ 	.word	0x00000080
        /*02a4*/ 	.short	0x0100
        /*02a6*/ 	.byte	0x08
	.zero		1


	//   ....[33]....
        /*02a8*/ 	.word	0x00000460
        /*02ac*/ 	.word	0x000000ff
        /*02b0*/ 	.word	0x00000210
        /*02b4*/ 	.short	0x0100
        /*02b6*/ 	.byte	0x08
	.zero		1


	//   ....[34]....
        /*02b8*/ 	.word	0x00000470
        /*02bc*/ 	.word	0x000000ff
        /*02c0*/ 	.word	0x00000088
        /*02c4*/ 	.short	0x0100
        /*02c6*/ 	.byte	0x08
	.zero		1


	//   ....[35]....
        /*02c8*/ 	.word	0x00000480
        /*02cc*/ 	.word	0x000000ff
        /*02d0*/ 	.word	0x00000218
        /*02d4*/ 	.short	0x0100
        /*02d6*/ 	.byte	0x08
	.zero		1


	//   ....[36]....
        /*02d8*/ 	.word	0x00000490
        /*02dc*/ 	.word	0x000000ff
        /*02e0*/ 	.word	0x00000090
        /*02e4*/ 	.short	0x0100
        /*02e6*/ 	.byte	0x08
	.zero		1


	//   ....[37]....
        /*02e8*/ 	.word	0x000004a0
        /*02ec*/ 	.word	0x000000ff
        /*02f0*/ 	.word	0x00000220
        /*02f4*/ 	.short	0x0100
        /*02f6*/ 	.byte	0x08
	.zero		1


	//   ....[38]....
        /*02f8*/ 	.word	0x000004b0
        /*02fc*/ 	.word	0x000000ff
        /*0300*/ 	.word	0x00000098
        /*0304*/ 	.short	0x0100
        /*0306*/ 	.byte	0x08
	.zero		1


	//   ....[39]....
        /*0308*/ 	.word	0x000004c0
        /*030c*/ 	.word	0x000000ff
        /*0310*/ 	.word	0x00000228
        /*0314*/ 	.short	0x0100
        /*0316*/ 	.byte	0x08
	.zero		1


	//   ....[40]....
        /*0318*/ 	.word	0x000004d0
        /*031c*/ 	.word	0x000000ff
        /*0320*/ 	.word	0x000000a0
        /*0324*/ 	.short	0x0100
        /*0326*/ 	.byte	0x08
	.zero		1


	//   ....[41]....
        /*0328*/ 	.word	0x000004e0
        /*032c*/ 	.word	0x000000ff
        /*0330*/ 	.word	0x00000230
        /*0334*/ 	.short	0x0100
        /*0336*/ 	.byte	0x08
	.zero		1


	//   ....[42]....
        /*0338*/ 	.word	0x000004f0
        /*033c*/ 	.word	0x000000ff
        /*0340*/ 	.word	0x000000a8
        /*0344*/ 	.short	0x0100
        /*0346*/ 	.byte	0x08
	.zero		1


	//   ....[43]....
        /*0348*/ 	.word	0x00000500
        /*034c*/ 	.word	0x000000ff
        /*0350*/ 	.word	0x00000238
        /*0354*/ 	.short	0x0100
        /*0356*/ 	.byte	0x08
	.zero		1


	//   ....[44]....
        /*0358*/ 	.word	0x00000510
        /*035c*/ 	.word	0x000000ff
        /*0360*/ 	.word	0x000000b0
        /*0364*/ 	.short	0x0100
        /*0366*/ 	.byte	0x08
	.zero		1


	//   ....[45]....
        /*0368*/ 	.word	0x00000520
        /*036c*/ 	.word	0x000000ff
        /*0370*/ 	.word	0x00000240
        /*0374*/ 	.short	0x0100
        /*0376*/ 	.byte	0x08
	.zero		1


	//   ....[46]....
        /*0378*/ 	.word	0x00000530
        /*037c*/ 	.word	0x000000ff
        /*0380*/ 	.word	0x000000b8
        /*0384*/ 	.short	0x0100
        /*0386*/ 	.byte	0x08
	.zero		1


	//   ....[47]....
        /*0388*/ 	.word	0x00000540
        /*038c*/ 	.word	0x000000ff
        /*0390*/ 	.word	0x00000248
        /*0394*/ 	.short	0x0100
        /*0396*/ 	.byte	0x08
	.zero		1


	//   ....[48]....
        /*0398*/ 	.word	0x00000550
        /*039c*/ 	.word	0x000000ff
        /*03a0*/ 	.word	0x000000c0
        /*03a4*/ 	.short	0x0100
        /*03a6*/ 	.byte	0x08
	.zero		1


	//   ....[49]....
        /*03a8*/ 	.word	0x00000560
        /*03ac*/ 	.word	0x000000ff
        /*03b0*/ 	.word	0x00000250
        /*03b4*/ 	.short	0x0100
        /*03b6*/ 	.byte	0x08
	.zero		1


	//   ....[50]....
        /*03b8*/ 	.word	0x00000570
        /*03bc*/ 	.word	0x000000ff
        /*03c0*/ 	.word	0x000000c8
        /*03c4*/ 	.short	0x0100
        /*03c6*/ 	.byte	0x08
	.zero		1


	//   ....[51]....
        /*03c8*/ 	.word	0x00000580
        /*03cc*/ 	.word	0x000000ff
        /*03d0*/ 	.word	0x00000258
        /*03d4*/ 	.short	0x0100
        /*03d6*/ 	.byte	0x08
	.zero		1


	//   ....[52]....
        /*03d8*/ 	.word	0x00000590
        /*03dc*/ 	.word	0x000000ff
        /*03e0*/ 	.word	0x000000d0
        /*03e4*/ 	.short	0x0100
        /*03e6*/ 	.byte	0x08
	.zero		1


	//   ....[53]....
        /*03e8*/ 	.word	0x000005a0
        /*03ec*/ 	.word	0x000000ff
        /*03f0*/ 	.word	0x00000260
        /*03f4*/ 	.short	0x0100
        /*03f6*/ 	.byte	0x08
	.zero		1


	//   ....[54]....
        /*03f8*/ 	.word	0x000005b0
        /*03fc*/ 	.word	0x000000ff
        /*0400*/ 	.word	0x000000d8
        /*0404*/ 	.short	0x0100
        /*0406*/ 	.byte	0x08
	.zero		1


	//   ....[55]....
        /*0408*/ 	.word	0x000005c0
        /*040c*/ 	.word	0x000000ff
        /*0410*/ 	.word	0x00000268
        /*0414*/ 	.short	0x0100
        /*0416*/ 	.byte	0x08
	.zero		1


	//   ....[56]....
        /*0418*/ 	.word	0x000005d0
        /*041c*/ 	.word	0x000000ff
        /*0420*/ 	.word	0x000000e0
        /*0424*/ 	.short	0x0100
        /*0426*/ 	.byte	0x08
	.zero		1


	//   ....[57]....
        /*0428*/ 	.word	0x000005e0
        /*042c*/ 	.word	0x000000ff
        /*0430*/ 	.word	0x00000270
        /*0434*/ 	.short	0x0100
        /*0436*/ 	.byte	0x08
	.zero		1


	//   ....[58]....
        /*0438*/ 	.word	0x000005f0
        /*043c*/ 	.word	0x000000ff
        /*0440*/ 	.word	0x000000e8
        /*0444*/ 	.short	0x0100
        /*0446*/ 	.byte	0x08
	.zero		1


	//   ....[59]....
        /*0448*/ 	.word	0x00000600
        /*044c*/ 	.word	0x000000ff
        /*0450*/ 	.word	0x00000278
        /*0454*/ 	.short	0x0100
        /*0456*/ 	.byte	0x08
	.zero		1


	//   ....[60]....
        /*0458*/ 	.word	0x00000610
        /*045c*/ 	.word	0x000000ff
        /*0460*/ 	.word	0x000000f0
        /*0464*/ 	.short	0x0100
        /*0466*/ 	.byte	0x08
	.zero		1


	//   ....[61]....
        /*0468*/ 	.word	0x00000620
        /*046c*/ 	.word	0x000000ff
        /*0470*/ 	.word	0x00000280
        /*0474*/ 	.short	0x0100
        /*0476*/ 	.byte	0x08
	.zero		1


	//   ....[62]....
        /*0478*/ 	.word	0x00000630
        /*047c*/ 	.word	0x000000ff
        /*0480*/ 	.word	0x000000f8
        /*0484*/ 	.short	0x0100
        /*0486*/ 	.byte	0x08
	.zero		1


	//   ....[63]....
        /*0488*/ 	.word	0x00000640
        /*048c*/ 	.word	0x000000ff
        /*0490*/ 	.word	0x00000288
        /*0494*/ 	.short	0x0100
        /*0496*/ 	.byte	0x08
	.zero		1


	//   ....[64]....
        /*0498*/ 	.word	0x00000650
        /*049c*/ 	.word	0x000000ff
        /*04a0*/ 	.word	0x00000100
        /*04a4*/ 	.short	0x0100
        /*04a6*/ 	.byte	0x08
	.zero		1


	//   ....[65]....
        /*04a8*/ 	.word	0x00000660
        /*04ac*/ 	.word	0x000000ff
        /*04b0*/ 	.word	0x00000290
        /*04b4*/ 	.short	0x0100
        /*04b6*/ 	.byte	0x08
	.zero		1


	//   ....[66]....
        /*04b8*/ 	.word	0x00000670
        /*04bc*/ 	.word	0x000000ff
        /*04c0*/ 	.word	0x00000108
        /*04c4*/ 	.short	0x0100
        /*04c6*/ 	.byte	0x08
	.zero		1


	//   ....[67]....
        /*04c8*/ 	.word	0x00000680
        /*04cc*/ 	.word	0x000000ff
        /*04d0*/ 	.word	0x00000298
        /*04d4*/ 	.short	0x0100
        /*04d6*/ 	.byte	0x08
	.zero		1


	//   ....[68]....
        /*04d8*/ 	.word	0x00000690
        /*04dc*/ 	.word	0x000000ff
        /*04e0*/ 	.word	0x00000110
        /*04e4*/ 	.short	0x0100
        /*04e6*/ 	.byte	0x08
	.zero		1


	//   ....[69]....
        /*04e8*/ 	.word	0x000006a0
        /*04ec*/ 	.word	0x000000ff
        /*04f0*/ 	.word	0x000002a0
        /*04f4*/ 	.short	0x0100
        /*04f6*/ 	.byte	0x08
	.zero		1


	//   ....[70]....
        /*04f8*/ 	.word	0x000006b0
        /*04fc*/ 	.word	0x000000ff
        /*0500*/ 	.word	0x00000118
        /*0504*/ 	.short	0x0100
        /*0506*/ 	.byte	0x08
	.zero		1


	//   ....[71]....
        /*0508*/ 	.word	0x000006c0
        /*050c*/ 	.word	0x000000ff
        /*0510*/ 	.word	0x000002a8
        /*0514*/ 	.short	0x0100
        /*0516*/ 	.byte	0x08
	.zero		1


	//   ....[72]....
        /*0518*/ 	.word	0x000006d0
        /*051c*/ 	.word	0x000000ff
        /*0520*/ 	.word	0x00000120
        /*0524*/ 	.short	0x0100
        /*0526*/ 	.byte	0x08
	.zero		1


	//   ....[73]....
        /*0528*/ 	.word	0x000006e0
        /*052c*/ 	.word	0x000000ff
        /*0530*/ 	.word	0x000002b0
        /*0534*/ 	.short	0x0100
        /*0536*/ 	.byte	0x08
	.zero		1


	//   ....[74]....
        /*0538*/ 	.word	0x000006f0
        /*053c*/ 	.word	0x000000ff
        /*0540*/ 	.word	0x00000128
        /*0544*/ 	.short	0x0100
        /*0546*/ 	.byte	0x08
	.zero		1


	//   ....[75]....
        /*0548*/ 	.word	0x00000700
        /*054c*/ 	.word	0x000000ff
        /*0550*/ 	.word	0x000002b8
        /*0554*/ 	.short	0x0100
        /*0556*/ 	.byte	0x08
	.zero		1


	//   ....[76]....
        /*0558*/ 	.word	0x00000710
        /*055c*/ 	.word	0x000000ff
        /*0560*/ 	.word	0x00000130
        /*0564*/ 	.short	0x0100
        /*0566*/ 	.byte	0x08
	.zero		1


	//   ....[77]....
        /*0568*/ 	.word	0x00000720
        /*056c*/ 	.word	0x000000ff
        /*0570*/ 	.word	0x000002c0
        /*0574*/ 	.short	0x0100
        /*0576*/ 	.byte	0x08
	.zero		1


	//   ....[78]....
        /*0578*/ 	.word	0x00000730
        /*057c*/ 	.word	0x000000ff
        /*0580*/ 	.word	0x00000138
        /*0584*/ 	.short	0x0100
        /*0586*/ 	.byte	0x08
	.zero		1


	//   ....[79]....
        /*0588*/ 	.word	0x00000740
        /*058c*/ 	.word	0x000000ff
        /*0590*/ 	.word	0x000002c8
        /*0594*/ 	.short	0x0100
        /*0596*/ 	.byte	0x08
	.zero		1


	//   ....[80]....
        /*0598*/ 	.word	0x00000750
        /*059c*/ 	.word	0x000000ff
        /*05a0*/ 	.word	0x00000140
        /*05a4*/ 	.short	0x0100
        /*05a6*/ 	.byte	0x08
	.zero		1


	//   ....[81]....
        /*05a8*/ 	.word	0x00000760
        /*05ac*/ 	.word	0x000000ff
        /*05b0*/ 	.word	0x000002d0
        /*05b4*/ 	.short	0x0100
        /*05b6*/ 	.byte	0x08
	.zero		1


	//   ....[82]....
        /*05b8*/ 	.word	0x00000770
        /*05bc*/ 	.word	0x000000ff
        /*05c0*/ 	.word	0x00000148
        /*05c4*/ 	.short	0x0100
        /*05c6*/ 	.byte	0x08
	.zero		1


	//   ....[83]....
        /*05c8*/ 	.word	0x00000780
        /*05cc*/ 	.word	0x000000ff
        /*05d0*/ 	.word	0x000002d8
        /*05d4*/ 	.short	0x0100
        /*05d6*/ 	.byte	0x08
	.zero		1


	//   ....[84]....
        /*05d8*/ 	.word	0x00000790
        /*05dc*/ 	.word	0x000000ff
        /*05e0*/ 	.word	0x00000150
        /*05e4*/ 	.short	0x0100
        /*05e6*/ 	.byte	0x08
	.zero		1


	//   ....[85]....
        /*05e8*/ 	.word	0x000007a0
        /*05ec*/ 	.word	0x000000ff
        /*05f0*/ 	.word	0x000002e0
        /*05f4*/ 	.short	0x0100
        /*05f6*/ 	.byte	0x08
	.zero		1


	//   ....[86]....
        /*05f8*/ 	.word	0x000007b0
        /*05fc*/ 	.word	0x000000ff
        /*0600*/ 	.word	0x00000158
        /*0604*/ 	.short	0x0100
        /*0606*/ 	.byte	0x08
	.zero		1


	//   ....[87]....
        /*0608*/ 	.word	0x000007c0
        /*060c*/ 	.word	0x000000ff
        /*0610*/ 	.word	0x000002e8
        /*0614*/ 	.short	0x0100
        /*0616*/ 	.byte	0x08
	.zero		1


	//   ....[88]....
        /*0618*/ 	.word	0x000007d0
        /*061c*/ 	.word	0x000000ff
        /*0620*/ 	.word	0x00000160
        /*0624*/ 	.short	0x0100
        /*0626*/ 	.byte	0x08
	.zero		1


	//   ....[89]....
        /*0628*/ 	.word	0x000007e0
        /*062c*/ 	.word	0x000000ff
        /*0630*/ 	.word	0x000002f0
        /*0634*/ 	.short	0x0100
        /*0636*/ 	.byte	0x08
	.zero		1


	//   ....[90]....
        /*0638*/ 	.word	0x000007f0
        /*063c*/ 	.word	0x000000ff
        /*0640*/ 	.word	0x00000168
        /*0644*/ 	.short	0x0100
        /*0646*/ 	.byte	0x08
	.zero		1


	//   ....[91]....
        /*0648*/ 	.word	0x00000800
        /*064c*/ 	.word	0x000000ff
        /*0650*/ 	.word	0x000002f8
        /*0654*/ 	.short	0x0100
        /*0656*/ 	.byte	0x08
	.zero		1


	//   ....[92]....
        /*0658*/ 	.word	0x00000810
        /*065c*/ 	.word	0x000000ff
        /*0660*/ 	.word	0x00000170
        /*0664*/ 	.short	0x0100
        /*0666*/ 	.byte	0x08
	.zero		1


	//   ....[93]....
        /*0668*/ 	.word	0x00000820
        /*066c*/ 	.word	0x000000ff
        /*0670*/ 	.word	0x00000300
        /*0674*/ 	.short	0x0100
        /*0676*/ 	.byte	0x08
	.zero		1


	//   ....[94]....
        /*0678*/ 	.word	0x00000830
        /*067c*/ 	.word	0x000000ff
        /*0680*/ 	.word	0x00000178
        /*0684*/ 	.short	0x0100
        /*0686*/ 	.byte	0x08
	.zero		1


	//   ....[95]....
        /*0688*/ 	.word	0x00000840
        /*068c*/ 	.word	0x000000ff
        /*0690*/ 	.word	0x00000308
        /*0694*/ 	.short	0x0100
        /*0696*/ 	.byte	0x08
	.zero		1


	//   ....[96]....
        /*0698*/ 	.word	0x00000850
        /*069c*/ 	.word	0x000000ff
        /*06a0*/ 	.word	0x00000180
        /*06a4*/ 	.short	0x0100
        /*06a6*/ 	.byte	0x08
	.zero		1


	//   ....[97]....
        /*06a8*/ 	.word	0x00000860
        /*06ac*/ 	.word	0x000000ff
        /*06b0*/ 	.word	0x00000310
        /*06b4*/ 	.short	0x0100
        /*06b6*/ 	.byte	0x08
	.zero		1


	//   ....[98]....
        /*06b8*/ 	.word	0x00000870
        /*06bc*/ 	.word	0x000000ff
        /*06c0*/ 	.word	0x00000188
        /*06c4*/ 	.short	0x0100
        /*06c6*/ 	.byte	0x08
	.zero		1


	//   ....[99]....
        /*06c8*/ 	.word	0x00000880
        /*06cc*/ 	.word	0x000000ff
        /*06d0*/ 	.word	0x00000318
        /*06d4*/ 	.short	0x0100
        /*06d6*/ 	.byte	0x08
	.zero		1


	//   ....[100]....
        /*06d8*/ 	.word	0x00000db0
        /*06dc*/ 	.word	0x000000ff
        /*06e0*/ 	.word	0x00000350
        /*06e4*/ 	.short	0x0100
        /*06e6*/ 	.byte	0x08
	.zero		1


	//   ....[101]....
        /*06e8*/ 	.word	0x00000e50
        /*06ec*/ 	.word	0x000000ff
        /*06f0*/ 	.word	0x00000358
        /*06f4*/ 	.short	0x0100
        /*06f6*/ 	.byte	0x08
	.zero		1


	//   ....[102]....
        /*06f8*/ 	.word	0x00000ec0
        /*06fc*/ 	.word	0x000000ff
        /*0700*/ 	.word	0x00000330
        /*0704*/ 	.short	0x0100
        /*0706*/ 	.byte	0x09
	.zero		1


	//   ....[103]....
        /*0708*/ 	.word	0x00000ed0
        /*070c*/ 	.word	0x000000ff
        /*0710*/ 	.word	0x00000338
        /*0714*/ 	.short	0x0100
        /*0716*/ 	.byte	0x09
	.zero		1


	//   ....[104]....
        /*0718*/ 	.word	0x00000ee0
        /*071c*/ 	.word	0x000000ff
        /*0720*/ 	.word	0x00000340
        /*0724*/ 	.short	0x0100
        /*0726*/ 	.byte	0x09
	.zero		1


	//   ....[105]....
        /*0728*/ 	.word	0x00000ef0
        /*072c*/ 	.word	0x000000ff
        /*0730*/ 	.word	0x00000348
        /*0734*/ 	.short	0x0100
        /*0736*/ 	.byte	0x09
	.zero		1


	//   ....[106]....
        /*0738*/ 	.word	0x00001c50
        /*073c*/ 	.word	0x000000ff
        /*0740*/ 	.word	0xfffffff8
        /*0744*/ 	.short	0x010a
        /*0746*/ 	.byte	0x0b
	.zero		1


	//   ....[107]....
        /*0748*/ 	.word	0x00001fa0
        /*074c*/ 	.word	0x000000ff
        /*0750*/ 	.word	0x00000000
        /*0754*/ 	.short	0x010a
        /*0756*/ 	.byte	0x07
	.zero		1


	//   ....[108]....
        /*0758*/ 	.word	0x00002000
        /*075c*/ 	.word	0x000000ff
        /*0760*/ 	.word	0x00000000
        /*0764*/ 	.short	0x010a
        /*0766*/ 	.byte	0x07
	.zero		1


	//   ....[109]....
        /*0768*/ 	.word	0x00002760
        /*076c*/ 	.word	0x000000ff
        /*0770*/ 	.word	0x00000000
        /*0774*/ 	.short	0x010a
        /*0776*/ 	.byte	0x10
	.zero		1


	//   ....[110]....
        /*0778*/ 	.word	0x000027a0
        /*077c*/ 	.word	0x000000ff
        /*0780*/ 	.word	0x00000000
        /*0784*/ 	.short	0x010a
        /*0786*/ 	.byte	0x10
	.zero		1


	//   ....[111]....
        /*0788*/ 	.word	0x00002d40
        /*078c*/ 	.word	0x00000013
        /*0790*/ 	.word	0x00000000
        /*0794*/ 	.short	0x0101
        /*0796*/ 	.byte	0x3f
	.zero		1


	//   ....[112]....
        /*0798*/ 	.word	0x00003140
        /*079c*/ 	.word	0x00000011
        /*07a0*/ 	.word	0x00000000
        /*07a4*/ 	.short	0x0101
        /*07a6*/ 	.byte	0x14
	.zero		1


	//   ....[113]....
        /*07a8*/ 	.word	0x00003250
        /*07ac*/ 	.word	0x00000011
        /*07b0*/ 	.word	0x00000000
        /*07b4*/ 	.short	0x0101
        /*07b6*/ 	.byte	0x3f
	.zero		1


	//   ....[114]....
        /*07b8*/ 	.word	0x00003310
        /*07bc*/ 	.word	0x000000ff
        /*07c0*/ 	.word	0x00000008
        /*07c4*/ 	.short	0x010a
        /*07c6*/ 	.byte	0x0b
	.zero		1


	//   ....[115]....
        /*07c8*/ 	.word	0x00006470
        /*07cc*/ 	.word	0x00000004
        /*07d0*/ 	.word	0x00000000
        /*07d4*/ 	.short	0x0101
        /*07d6*/ 	.byte	0x14
	.zero		1


	//   ....[116]....
        /*07d8*/ 	.word	0x00006d80
        /*07dc*/ 	.word	0x00000013
        /*07e0*/ 	.word	0x00000190
        /*07e4*/ 	.short	0x010a
        /*07e6*/ 	.byte	0x3f
	.zero		1


	//   ....[117]....
        /*07e8*/ 	.word	0x00007110
        /*07ec*/ 	.word	0x0000000a
        /*07f0*/ 	.word	0x00000358
        /*07f4*/ 	.short	0x0101
        /*07f6*/ 	.byte	0x3f
	.zero		1


	//   ....[118]....
        /*07f8*/ 	.word	0x00007870
        /*07fc*/ 	.word	0x00000005
        /*0800*/ 	.word	0x00000000
        /*0804*/ 	.short	0x010a
        /*0806*/ 	.byte	0x3f
	.zero		1


	//   ....[119]....
        /*0808*/ 	.word	0x000078f0
        /*080c*/ 	.word	0x00000007
        /*0810*/ 	.word	0x00000000
        /*0814*/ 	.short	0x010a
        /*0816*/ 	.byte	0x3f
	.zero		1


	//   ....[120]....
        /*0818*/ 	.word	0x00007980
        /*081c*/ 	.word	0x00000006
        /*0820*/ 	.word	0x00000000
        /*0824*/ 	.short	0x010a
        /*0826*/ 	.byte	0x3f
	.zero		1


	//   ....[121]....
        /*0828*/ 	.word	0x00007a10
        /*082c*/ 	.word	0x00000009
        /*0830*/ 	.word	0x00000000
        /*0834*/ 	.short	0x010a
        /*0836*/ 	.byte	0x3f
	.zero		1


	//   ....[122]....
        /*0838*/ 	.word	0x00007aa0
        /*083c*/ 	.word	0x00000006
        /*0840*/ 	.word	0x00000000
        /*0844*/ 	.short	0x010a
        /*0846*/ 	.byte	0x3f
	.zero		1


	//   ....[123]....
        /*0848*/ 	.word	0x00007b30
        /*084c*/ 	.word	0x00000009
        /*0850*/ 	.word	0x00000000
        /*0854*/ 	.short	0x010a
        /*0856*/ 	.byte	0x3f
	.zero		1


	//   ....[124]....
        /*0858*/ 	.word	0x00007bc0
        /*085c*/ 	.word	0x00000006
        /*0860*/ 	.word	0x00000000
        /*0864*/ 	.short	0x010a
        /*0866*/ 	.byte	0x3f
	.zero		1


	//   ....[125]....
        /*0868*/ 	.word	0x00007c50
        /*086c*/ 	.word	0x00000009
        /*0870*/ 	.word	0x00000000
        /*0874*/ 	.short	0x010a
        /*0876*/ 	.byte	0x3f
	.zero		1


	//   ....[126]....
        /*0878*/ 	.word	0x00007ce0
        /*087c*/ 	.word	0x00000006
        /*0880*/ 	.word	0x00000000
        /*0884*/ 	.short	0x010a
        /*0886*/ 	.byte	0x3f
	.zero		1


	//   ....[127]....
        /*0888*/ 	.word	0x00007d70
        /*088c*/ 	.word	0x00000009
        /*0890*/ 	.word	0x00000000
        /*0894*/ 	.short	0x010a
        /*0896*/ 	.byte	0x3f
	.zero		1


	//   ....[128]....
        /*0898*/ 	.word	0x00007e00
        /*089c*/ 	.word	0x00000006
        /*08a0*/ 	.word	0x00000000
        /*08a4*/ 	.short	0x010a
        /*08a6*/ 	.byte	0x3f
	.zero		1


	//   ....[129]....
        /*08a8*/ 	.word	0x00007e90
        /*08ac*/ 	.word	0x00000009
        /*08b0*/ 	.word	0x00000000
        /*08b4*/ 	.short	0x010a
        /*08b6*/ 	.byte	0x3f
	.zero		1


	//   ....[130]....
        /*08b8*/ 	.word	0x00007f20
        /*08bc*/ 	.word	0x00000006
        /*08c0*/ 	.word	0x00000000
        /*08c4*/ 	.short	0x010a
        /*08c6*/ 	.byte	0x3f
	.zero		1


	//   ....[131]....
        /*08c8*/ 	.word	0x00007fb0
        /*08cc*/ 	.word	0x00000009
        /*08d0*/ 	.word	0x00000000
        /*08d4*/ 	.short	0x010a
        /*08d6*/ 	.byte	0x3f
	.zero		1


	//   ....[132]....
        /*08d8*/ 	.word	0x00008040
        /*08dc*/ 	.word	0x00000006
        /*08e0*/ 	.word	0x00000000
        /*08e4*/ 	.short	0x010a
        /*08e6*/ 	.byte	0x3f
	.zero		1


	//   ....[133]....
        /*08e8*/ 	.word	0x000080d0
        /*08ec*/ 	.word	0x00000009
        /*08f0*/ 	.word	0x00000000
        /*08f4*/ 	.short	0x010a
        /*08f6*/ 	.byte	0x3f
	.zero		1


	//   ....[134]....
        /*08f8*/ 	.word	0x00008160
        /*08fc*/ 	.word	0x00000006
        /*0900*/ 	.word	0x00000000
        /*0904*/ 	.short	0x010a
        /*0906*/ 	.byte	0x3f
	.zero		1


	//   ....[135]....
        /*0908*/ 	.word	0x000081f0
        /*090c*/ 	.word	0x00000009
        /*0910*/ 	.word	0x00000000
        /*0914*/ 	.short	0x010a
        /*0916*/ 	.byte	0x3f
	.zero		1


	//   ....[136]....
        /*0918*/ 	.word	0x00008280
        /*091c*/ 	.word	0x00000006
        /*0920*/ 	.word	0x00000000
        /*0924*/ 	.short	0x010a
        /*0926*/ 	.byte	0x3f
	.zero		1


	//   ....[137]....
        /*0928*/ 	.word	0x00008310
        /*092c*/ 	.word	0x00000009
        /*0930*/ 	.word	0x00000000
        /*0934*/ 	.short	0x010a
        /*0936*/ 	.byte	0x3f
	.zero		1


	//   ....[138]....
        /*0938*/ 	.word	0x000083a0
        /*093c*/ 	.word	0x00000006
        /*0940*/ 	.word	0x00000000
        /*0944*/ 	.short	0x010a
        /*0946*/ 	.byte	0x3f
	.zero		1


	//   ....[139]....
        /*0948*/ 	.word	0x00008430
        /*094c*/ 	.word	0x00000009
        /*0950*/ 	.word	0x00000000
        /*0954*/ 	.short	0x010a
        /*0956*/ 	.byte	0x3f
	.zero		1


	//   ....[140]....
        /*0958*/ 	.word	0x000084c0
        /*095c*/ 	.word	0x00000006
        /*0960*/ 	.word	0x00000000
        /*0964*/ 	.short	0x010a
        /*0966*/ 	.byte	0x3f
	.zero		1


	//   ....[141]....
        /*0968*/ 	.word	0x00008550
        /*096c*/ 	.word	0x00000009
        /*0970*/ 	.word	0x00000000
        /*0974*/ 	.short	0x010a
        /*0976*/ 	.byte	0x3f
	.zero		1


	//   ....[142]....
        /*0978*/ 	.word	0x000085e0
        /*097c*/ 	.word	0x00000006
        /*0980*/ 	.word	0x00000000
        /*0984*/ 	.short	0x010a
        /*0986*/ 	.byte	0x3f
	.zero		1


	//   ....[143]....
        /*0988*/ 	.word	0x00008670
        /*098c*/ 	.word	0x00000009
        /*0990*/ 	.word	0x00000000
        /*0994*/ 	.short	0x010a
        /*0996*/ 	.byte	0x3f
	.zero		1


	//   ....[144]....
        /*0998*/ 	.word	0x00008700
        /*099c*/ 	.word	0x00000006
        /*09a0*/ 	.word	0x00000000
        /*09a4*/ 	.short	0x010a
        /*09a6*/ 	.byte	0x3f
	.zero		1


	//   ....[145]....
        /*09a8*/ 	.word	0x00008790
        /*09ac*/ 	.word	0x00000009
        /*09b0*/ 	.word	0x00000000
        /*09b4*/ 	.short	0x010a
        /*09b6*/ 	.byte	0x3f
	.zero		1


	//   ....[146]....
        /*09b8*/ 	.word	0x00008820
        /*09bc*/ 	.word	0x00000006
        /*09c0*/ 	.word	0x00000000
        /*09c4*/ 	.short	0x010a
        /*09c6*/ 	.byte	0x3f
	.zero		1


	//   ....[147]....
        /*09c8*/ 	.word	0x000088b0
        /*09cc*/ 	.word	0x00000009
        /*09d0*/ 	.word	0x00000000
        /*09d4*/ 	.short	0x010a
        /*09d6*/ 	.byte	0x3f
	.zero		1


	//   ....[148]....
        /*09d8*/ 	.word	0x00008940
        /*09dc*/ 	.word	0x00000006
        /*09e0*/ 	.word	0x00000000
        /*09e4*/ 	.short	0x010a
        /*09e6*/ 	.byte	0x3f
	.zero		1


	//   ....[149]....
        /*09e8*/ 	.word	0x000089d0
        /*09ec*/ 	.word	0x00000009
        /*09f0*/ 	.word	0x00000000
        /*09f4*/ 	.short	0x010a
        /*09f6*/ 	.byte	0x3f
	.zero		1


	//   ....[150]....
        /*09f8*/ 	.word	0x00008a60
        /*09fc*/ 	.word	0x00000006
        /*0a00*/ 	.word	0x00000000
        /*0a04*/ 	.short	0x010a
        /*0a06*/ 	.byte	0x3f
	.zero		1


	//   ....[151]....
        /*0a08*/ 	.word	0x00008af0
        /*0a0c*/ 	.word	0x00000009
        /*0a10*/ 	.word	0x00000000
        /*0a14*/ 	.short	0x010a
        /*0a16*/ 	.byte	0x3f
	.zero		1


	//   ....[152]....
        /*0a18*/ 	.word	0x00008b80
        /*0a1c*/ 	.word	0x00000006
        /*0a20*/ 	.word	0x00000000
        /*0a24*/ 	.short	0x010a
        /*0a26*/ 	.byte	0x3f
	.zero		1


	//   ....[153]....
        /*0a28*/ 	.word	0x00008c10
        /*0a2c*/ 	.word	0x00000009
        /*0a30*/ 	.word	0x00000000
        /*0a34*/ 	.short	0x010a
        /*0a36*/ 	.byte	0x3f
	.zero		1


	//   ....[154]....
        /*0a38*/ 	.word	0x00008ca0
        /*0a3c*/ 	.word	0x00000006
        /*0a40*/ 	.word	0x00000000
        /*0a44*/ 	.short	0x010a
        /*0a46*/ 	.byte	0x3f
	.zero		1


	//   ....[155]....
        /*0a48*/ 	.word	0x00008d30
        /*0a4c*/ 	.word	0x00000009
        /*0a50*/ 	.word	0x00000000
        /*0a54*/ 	.short	0x010a
        /*0a56*/ 	.byte	0x3f
	.zero		1


	//   ....[156]....
        /*0a58*/ 	.word	0x00008dc0
        /*0a5c*/ 	.word	0x00000006
        /*0a60*/ 	.word	0x00000000
        /*0a64*/ 	.short	0x010a
        /*0a66*/ 	.byte	0x3f
	.zero		1


	//   ....[157]....
        /*0a68*/ 	.word	0x00008e50
        /*0a6c*/ 	.word	0x00000009
        /*0a70*/ 	.word	0x00000000
        /*0a74*/ 	.short	0x010a
        /*0a76*/ 	.byte	0x3f
	.zero		1


	//   ....[158]....
        /*0a78*/ 	.word	0x00008ee0
        /*0a7c*/ 	.word	0x00000006
        /*0a80*/ 	.word	0x00000000
        /*0a84*/ 	.short	0x010a
        /*0a86*/ 	.byte	0x3f
	.zero		1


	//   ....[159]....
        /*0a88*/ 	.word	0x00008f70
        /*0a8c*/ 	.word	0x00000009
        /*0a90*/ 	.word	0x00000000
        /*0a94*/ 	.short	0x010a
        /*0a96*/ 	.byte	0x3f
	.zero		1


	//   ....[160]....
        /*0a98*/ 	.word	0x00009000
        /*0a9c*/ 	.word	0x00000006
        /*0aa0*/ 	.word	0x00000000
        /*0aa4*/ 	.short	0x010a
        /*0aa6*/ 	.byte	0x3f
	.zero		1


	//   ....[161]....
        /*0aa8*/ 	.word	0x00009090
        /*0aac*/ 	.word	0x00000009
        /*0ab0*/ 	.word	0x00000000
        /*0ab4*/ 	.short	0x010a
        /*0ab6*/ 	.byte	0x3f
	.zero		1


	//   ....[162]....
        /*0ab8*/ 	.word	0x00009120
        /*0abc*/ 	.word	0x00000006
        /*0ac0*/ 	.word	0x00000000
        /*0ac4*/ 	.short	0x010a
        /*0ac6*/ 	.byte	0x3f
	.zero		1


	//   ....[163]....
        /*0ac8*/ 	.word	0x000091b0
        /*0acc*/ 	.word	0x00000009
        /*0ad0*/ 	.word	0x00000000
        /*0ad4*/ 	.short	0x010a
        /*0ad6*/ 	.byte	0x3f
	.zero		1


	//   ....[164]....
        /*0ad8*/ 	.word	0x00009240
        /*0adc*/ 	.word	0x00000006
        /*0ae0*/ 	.word	0x00000000
        /*0ae4*/ 	.short	0x010a
        /*0ae6*/ 	.byte	0x3f
	.zero		1


	//   ....[165]....
        /*0ae8*/ 	.word	0x000092d0
        /*0aec*/ 	.word	0x00000009
        /*0af0*/ 	.word	0x00000000
        /*0af4*/ 	.short	0x010a
        /*0af6*/ 	.byte	0x3f
	.zero		1


	//   ....[166]....
        /*0af8*/ 	.word	0x00009360
        /*0afc*/ 	.word	0x00000006
        /*0b00*/ 	.word	0x00000000
        /*0b04*/ 	.short	0x010a
        /*0b06*/ 	.byte	0x3f
	.zero		1


	//   ....[167]....
        /*0b08*/ 	.word	0x000093f0
        /*0b0c*/ 	.word	0x00000003
        /*0b10*/ 	.word	0x00000000
        /*0b14*/ 	.short	0x010a
        /*0b16*/ 	.byte	0x3f
	.zero		1


	//   ....[168]....
        /*0b18*/ 	.word	0x00009460
        /*0b1c*/ 	.word	0x00000011
        /*0b20*/ 	.word	0xfffffff8
        /*0b24*/ 	.short	0x010a
        /*0b26*/ 	.byte	0x3f
	.zero		1


	//   ....[169]....
        /*0b28*/ 	.word	0x000094c0
        /*0b2c*/ 	.word	0x00000011
        /*0b30*/ 	.word	0x00000000
        /*0b34*/ 	.short	0x010a
        /*0b36*/ 	.byte	0x3f
	.zero		1


	//   ....[170]....
        /*0b38*/ 	.word	0x00009520
        /*0b3c*/ 	.word	0x00000013
        /*0b40*/ 	.word	0x00000000
        /*0b44*/ 	.short	0x010a
        /*0b46*/ 	.byte	0x3f
	.zero		1


	//   ....[171]....
        /*0b48*/ 	.word	0x00009580
        /*0b4c*/ 	.word	0x00000011
        /*0b50*/ 	.word	0x00000008
        /*0b54*/ 	.short	0x010a
        /*0b56*/ 	.byte	0x3f
	.zero		1


	//   ....[172]....
        /*0b58*/ 	.word	0x00009650
        /*0b5c*/ 	.word	0x00000013
        /*0b60*/ 	.word	0x00000190
        /*0b64*/ 	.short	0x010a
        /*0b66*/ 	.byte	0x3f
	.zero		1


	//   ....[173]....
        /*0b68*/ 	.word	0x00009730
        /*0b6c*/ 	.word	0x00000005
        /*0b70*/ 	.word	0x00000000
        /*0b74*/ 	.short	0x010a
        /*0b76*/ 	.byte	0x3f
	.zero		1


	//   ....[174]....
        /*0b78*/ 	.word	0x00009780
        /*0b7c*/ 	.word	0x00000007
        /*0b80*/ 	.word	0x00000000
        /*0b84*/ 	.short	0x010a
        /*0b86*/ 	.byte	0x3f
	.zero		1


	//   ....[175]....
        /*0b88*/ 	.word	0x000097d0
        /*0b8c*/ 	.word	0x00000006
        /*0b90*/ 	.word	0x00000000
        /*0b94*/ 	.short	0x010a
        /*0b96*/ 	.byte	0x3f
	.zero		1


	//   ....[176]....
        /*0b98*/ 	.word	0x00009820
        /*0b9c*/ 	.word	0x00000009
        /*0ba0*/ 	.word	0x00000000
        /*0ba4*/ 	.short	0x010a
        /*0ba6*/ 	.byte	0x3f
	.zero		1


	//   ....[177]....
        /*0ba8*/ 	.word	0x00009870
        /*0bac*/ 	.word	0x00000006
        /*0bb0*/ 	.word	0x00000000
        /*0bb4*/ 	.short	0x010a
        /*0bb6*/ 	.byte	0x3f
	.zero		1


	//   ....[178]....
        /*0bb8*/ 	.word	0x000098c0
        /*0bbc*/ 	.word	0x00000009
        /*0bc0*/ 	.word	0x00000000
        /*0bc4*/ 	.short	0x010a
        /*0bc6*/ 	.byte	0x3f
	.zero		1


	//   ....[179]....
        /*0bc8*/ 	.word	0x00009910
        /*0bcc*/ 	.word	0x00000006
        /*0bd0*/ 	.word	0x00000000
        /*0bd4*/ 	.short	0x010a
        /*0bd6*/ 	.byte	0x3f
	.zero		1


	//   ....[180]....
        /*0bd8*/ 	.word	0x00009960
        /*0bdc*/ 	.word	0x00000009
        /*0be0*/ 	.word	0x00000000
        /*0be4*/ 	.short	0x010a
        /*0be6*/ 	.byte	0x3f
	.zero		1


	//   ....[181]....
        /*0be8*/ 	.word	0x000099b0
        /*0bec*/ 	.word	0x00000006
        /*0bf0*/ 	.word	0x00000000
        /*0bf4*/ 	.short	0x010a
        /*0bf6*/ 	.byte	0x3f
	.zero		1


	//   ....[182]....
        /*0bf8*/ 	.word	0x00009a00
        /*0bfc*/ 	.word	0x00000009
        /*0c00*/ 	.word	0x00000000
        /*0c04*/ 	.short	0x010a
        /*0c06*/ 	.byte	0x3f
	.zero		1


	//   ....[183]....
        /*0c08*/ 	.word	0x00009a50
        /*0c0c*/ 	.word	0x00000006
        /*0c10*/ 	.word	0x00000000
        /*0c14*/ 	.short	0x010a
        /*0c16*/ 	.byte	0x3f
	.zero		1


	//   ....[184]....
        /*0c18*/ 	.word	0x00009aa0
        /*0c1c*/ 	.word	0x00000009
        /*0c20*/ 	.word	0x00000000
        /*0c24*/ 	.short	0x010a
        /*0c26*/ 	.byte	0x3f
	.zero		1


	//   ....[185]....
        /*0c28*/ 	.word	0x00009af0
        /*0c2c*/ 	.word	0x00000006
        /*0c30*/ 	.word	0x00000000
        /*0c34*/ 	.short	0x010a
        /*0c36*/ 	.byte	0x3f
	.zero		1


	//   ....[186]....
        /*0c38*/ 	.word	0x00009b40
        /*0c3c*/ 	.word	0x00000009
        /*0c40*/ 	.word	0x00000000
        /*0c44*/ 	.short	0x010a
        /*0c46*/ 	.byte	0x3f
	.zero		1


	//   ....[187]....
        /*0c48*/ 	.word	0x00009b90
        /*0c4c*/ 	.word	0x00000006
        /*0c50*/ 	.word	0x00000000
        /*0c54*/ 	.short	0x010a
        /*0c56*/ 	.byte	0x3f
	.zero		1


	//   ....[188]....
        /*0c58*/ 	.word	0x00009be0
        /*0c5c*/ 	.word	0x00000009
        /*0c60*/ 	.word	0x00000000
        /*0c64*/ 	.short	0x010a
        /*0c66*/ 	.byte	0x3f
	.zero		1


	//   ....[189]....
        /*0c68*/ 	.word	0x00009c30
        /*0c6c*/ 	.word	0x00000006
        /*0c70*/ 	.word	0x00000000
        /*0c74*/ 	.short	0x010a
        /*0c76*/ 	.byte	0x3f
	.zero		1


	//   ....[190]....
        /*0c78*/ 	.word	0x00009c80
        /*0c7c*/ 	.word	0x00000009
        /*0c80*/ 	.word	0x00000000
        /*0c84*/ 	.short	0x010a
        /*0c86*/ 	.byte	0x3f
	.zero		1


	//   ....[191]....
        /*0c88*/ 	.word	0x00009cd0
        /*0c8c*/ 	.word	0x00000006
        /*0c90*/ 	.word	0x00000000
        /*0c94*/ 	.short	0x010a
        /*0c96*/ 	.byte	0x3f
	.zero		1


	//   ....[192]....
        /*0c98*/ 	.word	0x00009d20
        /*0c9c*/ 	.word	0x00000009
        /*0ca0*/ 	.word	0x00000000
        /*0ca4*/ 	.short	0x010a
        /*0ca6*/ 	.byte	0x3f
	.zero		1


	//   ....[193]....
        /*0ca8*/ 	.word	0x00009d70
        /*0cac*/ 	.word	0x00000006
        /*0cb0*/ 	.word	0x00000000
        /*0cb4*/ 	.short	0x010a
        /*0cb6*/ 	.byte	0x3f
	.zero		1


	//   ....[194]....
        /*0cb8*/ 	.word	0x00009dc0
        /*0cbc*/ 	.word	0x00000009
        /*0cc0*/ 	.word	0x00000000
        /*0cc4*/ 	.short	0x010a
        /*0cc6*/ 	.byte	0x3f
	.zero		1


	//   ....[195]....
        /*0cc8*/ 	.word	0x00009e10
        /*0ccc*/ 	.word	0x00000006
        /*0cd0*/ 	.word	0x00000000
        /*0cd4*/ 	.short	0x010a
        /*0cd6*/ 	.byte	0x3f
	.zero		1


	//   ....[196]....
        /*0cd8*/ 	.word	0x00009e60
        /*0cdc*/ 	.word	0x00000009
        /*0ce0*/ 	.word	0x00000000
        /*0ce4*/ 	.short	0x010a
        /*0ce6*/ 	.byte	0x3f
	.zero		1


	//   ....[197]....
        /*0ce8*/ 	.word	0x00009eb0
        /*0cec*/ 	.word	0x00000006
        /*0cf0*/ 	.word	0x00000000
        /*0cf4*/ 	.short	0x010a
        /*0cf6*/ 	.byte	0x3f
	.zero		1


	//   ....[198]....
        /*0cf8*/ 	.word	0x00009f00
        /*0cfc*/ 	.word	0x00000009
        /*0d00*/ 	.word	0x00000000
        /*0d04*/ 	.short	0x010a
        /*0d06*/ 	.byte	0x3f
	.zero		1


	//   ....[199]....
        /*0d08*/ 	.word	0x00009f50
        /*0d0c*/ 	.word	0x00000006
        /*0d10*/ 	.word	0x00000000
        /*0d14*/ 	.short	0x010a
        /*0d16*/ 	.byte	0x3f
	.zero		1


	//   ....[200]....
        /*0d18*/ 	.word	0x00009fa0
        /*0d1c*/ 	.word	0x00000009
        /*0d20*/ 	.word	0x00000000
        /*0d24*/ 	.short	0x010a
        /*0d26*/ 	.byte	0x3f
	.zero		1


	//   ....[201]....
        /*0d28*/ 	.word	0x00009ff0
        /*0d2c*/ 	.word	0x00000006
        /*0d30*/ 	.word	0x00000000
        /*0d34*/ 	.short	0x010a
        /*0d36*/ 	.byte	0x3f
	.zero		1


	//   ....[202]....
        /*0d38*/ 	.word	0x0000a040
        /*0d3c*/ 	.word	0x00000009
        /*0d40*/ 	.word	0x00000000
        /*0d44*/ 	.short	0x010a
        /*0d46*/ 	.byte	0x3f
	.zero		1


	//   ....[203]....
        /*0d48*/ 	.word	0x0000a090
        /*0d4c*/ 	.word	0x00000006
        /*0d50*/ 	.word	0x00000000
        /*0d54*/ 	.short	0x010a
        /*0d56*/ 	.byte	0x3f
	.zero		1


	//   ....[204]....
        /*0d58*/ 	.word	0x0000a0e0
        /*0d5c*/ 	.word	0x00000009
        /*0d60*/ 	.word	0x00000000
        /*0d64*/ 	.short	0x010a
        /*0d66*/ 	.byte	0x3f
	.zero		1


	//   ....[205]....
        /*0d68*/ 	.word	0x0000a130
        /*0d6c*/ 	.word	0x00000006
        /*0d70*/ 	.word	0x00000000
        /*0d74*/ 	.short	0x010a
        /*0d76*/ 	.byte	0x3f
	.zero		1


	//   ....[206]....
        /*0d78*/ 	.word	0x0000a180
        /*0d7c*/ 	.word	0x00000009
        /*0d80*/ 	.word	0x00000000
        /*0d84*/ 	.short	0x010a
        /*0d86*/ 	.byte	0x3f
	.zero		1


	//   ....[207]....
        /*0d88*/ 	.word	0x0000a1d0
        /*0d8c*/ 	.word	0x00000006
        /*0d90*/ 	.word	0x00000000
        /*0d94*/ 	.short	0x010a
        /*0d96*/ 	.byte	0x3f
	.zero		1


	//   ....[208]....
        /*0d98*/ 	.word	0x0000a220
        /*0d9c*/ 	.word	0x00000009
        /*0da0*/ 	.word	0x00000000
        /*0da4*/ 	.short	0x010a
        /*0da6*/ 	.byte	0x3f
	.zero		1


	//   ....[209]....
        /*0da8*/ 	.word	0x0000a270
        /*0dac*/ 	.word	0x00000006
        /*0db0*/ 	.word	0x00000000
        /*0db4*/ 	.short	0x010a
        /*0db6*/ 	.byte	0x3f
	.zero		1


	//   ....[210]....
        /*0db8*/ 	.word	0x0000a2c0
        /*0dbc*/ 	.word	0x00000009
        /*0dc0*/ 	.word	0x00000000
        /*0dc4*/ 	.short	0x010a
        /*0dc6*/ 	.byte	0x3f
	.zero		1


	//   ....[211]....
        /*0dc8*/ 	.word	0x0000a310
        /*0dcc*/ 	.word	0x00000006
        /*0dd0*/ 	.word	0x00000000
        /*0dd4*/ 	.short	0x010a
        /*0dd6*/ 	.byte	0x3f
	.zero		1


	//   ....[212]....
        /*0dd8*/ 	.word	0x0000a360
        /*0ddc*/ 	.word	0x00000009
        /*0de0*/ 	.word	0x00000000
        /*0de4*/ 	.short	0x010a
        /*0de6*/ 	.byte	0x3f
	.zero		1


	//   ....[213]....
        /*0de8*/ 	.word	0x0000a3b0
        /*0dec*/ 	.word	0x00000006
        /*0df0*/ 	.word	0x00000000
        /*0df4*/ 	.short	0x010a
        /*0df6*/ 	.byte	0x3f
	.zero		1


	//   ....[214]....
        /*0df8*/ 	.word	0x0000a400
        /*0dfc*/ 	.word	0x00000009
        /*0e00*/ 	.word	0x00000000
        /*0e04*/ 	.short	0x010a
        /*0e06*/ 	.byte	0x3f
	.zero		1


	//   ....[215]....
        /*0e08*/ 	.word	0x0000a450
        /*0e0c*/ 	.word	0x00000006
        /*0e10*/ 	.word	0x00000000
        /*0e14*/ 	.short	0x010a
        /*0e16*/ 	.byte	0x3f
	.zero		1


	//   ....[216]....
        /*0e18*/ 	.word	0x0000a4a0
        /*0e1c*/ 	.word	0x00000009
        /*0e20*/ 	.word	0x00000000
        /*0e24*/ 	.short	0x010a
        /*0e26*/ 	.byte	0x3f
	.zero		1


	//   ....[217]....
        /*0e28*/ 	.word	0x0000a4f0
        /*0e2c*/ 	.word	0x00000006
        /*0e30*/ 	.word	0x00000000
        /*0e34*/ 	.short	0x010a
        /*0e36*/ 	.byte	0x3f
	.zero		1


	//   ....[218]....
        /*0e38*/ 	.word	0x0000a540
        /*0e3c*/ 	.word	0x00000009
        /*0e40*/ 	.word	0x00000000
        /*0e44*/ 	.short	0x010a
        /*0e46*/ 	.byte	0x3f
	.zero		1


	//   ....[219]....
        /*0e48*/ 	.word	0x0000a590
        /*0e4c*/ 	.word	0x00000006
        /*0e50*/ 	.word	0x00000000
        /*0e54*/ 	.short	0x010a
        /*0e56*/ 	.byte	0x3f
	.zero		1


	//   ....[220]....
        /*0e58*/ 	.word	0x0000a5e0
        /*0e5c*/ 	.word	0x00000009
        /*0e60*/ 	.word	0x00000000
        /*0e64*/ 	.short	0x010a
        /*0e66*/ 	.byte	0x3f
	.zero		1


	//   ....[221]....
        /*0e68*/ 	.word	0x0000a630
        /*0e6c*/ 	.word	0x00000006
        /*0e70*/ 	.word	0x00000000
        /*0e74*/ 	.short	0x010a
        /*0e76*/ 	.byte	0x3f
	.zero		1


	//----- nvinfo : EIATTR_NUM_MBARRIERS
	.align		4
.L_28:
        /*0e78*/ 	.byte	0x03, 0x38
        /*0e7a*/ 	.short	0x006a


	//----- nvinfo : EIATTR_EXIT_INSTR_OFFSETS
	.align		4
        /*0e7c*/ 	.byte	0x04, 0x1c
        /*0e7e*/ 	.short	(.L_30 - .L_29)


	//   ....[0]....
.L_29:
        /*0e80*/ 	.word	0x00001990


	//   ....[1]....
        /*0e84*/ 	.word	0x000019f0


	//   ....[2]....
        /*0e88*/ 	.word	0x00006a80


	//   ....[3]....
        /*0e8c*/ 	.word	0x00006ab0


	//   ....[4]....
        /*0e90*/ 	.word	0x00009440


	//----- nvinfo : EIATTR_MAX_THREADS
	.align		4
.L_30:
        /*0e94*/ 	.byte	0x04, 0x05
        /*0e96*/ 	.short	(.L_32 - .L_31)
.L_31:
        /*0e98*/ 	.word	0x00000180
        /*0e9c*/ 	.word	0x00000001
        /*0ea0*/ 	.word	0x00000001


	//----- nvinfo : EIATTR_CRS_STACK_SIZE
	.align		4
.L_32:
        /*0ea4*/ 	.byte	0x04, 0x1e
        /*0ea6*/ 	.short	(.L_34 - .L_33)
.L_33:
        /*0ea8*/ 	.word	0x00000000


	//----- nvinfo : EIATTR_CBANK_PARAM_SIZE
	.align		4
.L_34:
        /*0eac*/ 	.byte	0x03, 0x19
        /*0eae*/ 	.short	0x0470


	//----- nvinfo : EIATTR_PARAM_CBANK
	.align		4
        /*0eb0*/ 	.byte	0x04, 0x0a
        /*0eb2*/ 	.short	(.L_36 - .L_35)
	.align		4
.L_35:
        /*0eb4*/ 	.word	index@(.nv.constant0._ZN7cutlass13device_kernelINS_4gemm6kernel13GemmUniversalIN4cute5tupleIJiiiiEEENS1_10collective13CollectiveMmaINS1_37MainloopSm90TmaGmmaWarpSpecializedFP8ILi50ENS5_IJNS4_1CILi2EEENSA_ILi1EEESC_EEENS1_32KernelTmaWarpSpecializedPingpongEEENS5_IJNSA_ILi64EEENSA_ILi80EEENSA_ILi32EEEEEENS_12float_e4m3_tENS5_IJlSC_lEEESK_SL_NS4_8TiledMMAINS4_8MMA_AtomIJNS4_4SM904GMMA30MMA_64x16x32_F32E4M3E4M3_SS_TNILNSP_7ScaleInE1ELSR_1EEEEEENS4_6LayoutINS5_IJSC_SC_SC_EEENS5_IJNSA_ILi0EEESW_SW_EEEEENS5_IJNS4_10UnderscoreESZ_SZ_EEEEENS4_13SM90_TMA_LOADENS4_14ComposedLayoutINS4_7SwizzleILi1ELi4ELi3EEENS4_18smem_ptr_flag_bitsILi8EEENSU_INS5_IJNSA_ILi8EEESI_EEENS5_IJSI_SC_EEEEEEEvNS4_8identityENS4_23SM90_TMA_LOAD_MULTICASTES1C_vS1D_EENS_8epilogue10collective6detail29Sm90TmaWarpSpecializedAdapterINS1H_15DefaultEpilogueISK_SL_SL_NS1G_6thread17LinearCombinationISK_Li1EffLNS1L_9ScaleType4KindE0ELNS_15FloatRoundStyleE2ESK_EENS1_15EpilogueDefaultEEEEEvvEEEEvNT_6ParamsE)
        /*0eb8*/ 	.short	0x0210
        /*0eba*/ 	.short	0x0470


	//----- nvinfo : EIATTR_SW_WAR
	.align		4
.L_36:
        /*0ebc*/ 	.byte	0x04, 0x36
        /*0ebe*/ 	.short	(.L_38 - .L_37)
.L_37:
        /*0ec0*/ 	.word	0x00000008
.L_38:


//--------------------- .nv.callgraph             --------------------------
	.section	.nv.callgraph,"",@"SHT_CUDA_CALLGRAPH"
	.align	4
	.sectionentsize	8
	.align		4
        /*0000*/ 	.word	0x00000000
	.align		4
        /*0004*/ 	.word	0xffffffff
	.align		4
        /*0008*/ 	.word	0x00000000
	.align		4
        /*000c*/ 	.word	0xfffffffe
	.align		4
        /*0010*/ 	.word	0x00000000
	.align		4
        /*0014*/ 	.word	0xfffffffd
	.align		4
        /*0018*/ 	.word	0x00000000
	.align		4
        /*001c*/ 	.word	0xfffffffc


//--------------------- .nv.constant4             --------------------------
	.section	.nv.constant4,"a",@progbits
	.align	8
	.align		8
.nv.constant4:
        /*0000*/ 	.dword	_ZN40_INTERNAL_034570ea_4_k_cu_0f82e401_160914cuda3std3__45__cpo5beginE
	.align		8
        /*0008*/ 	.dword	_ZN40_INTERNAL_034570ea_4_k_cu_0f82e401_160914cuda3std3__45__cpo3endE
	.align		8
        /*0010*/ 	.dword	_ZN40_INTERNAL_034570ea_4_k_cu_0f82e401_160914cuda3std3__45__cpo6cbeginE
	.align		8
        /*0018*/ 	.dword	_ZN40_INTERNAL_034570ea_4_k_cu_0f82e401_160914cuda3std3__45__cpo4cendE
	.align		8
        /*0020*/ 	.dword	_ZN40_INTERNAL_034570ea_4_k_cu_0f82e401_160914cuda3std3__442_GLOBAL__N__034570ea_4_k_cu_0f82e401_160916ignoreE
	.align		8
        /*0028*/ 	.dword	_ZN40_INTERNAL_034570ea_4_k_cu_0f82e401_160914cuda3std3__419piecewise_constructE
	.align		8
        /*0030*/ 	.dword	_ZN40_INTERNAL_034570ea_4_k_cu_0f82e401_160914cuda3std3__48in_placeE
	.align		8
        /*0038*/ 	.dword	_ZN40_INTERNAL_034570ea_4_k_cu_0f82e401_160914cuda3std6ranges3__45__cpo4swapE
	.align		8
        /*0040*/ 	.dword	_ZN40_INTERNAL_034570ea_4_k_cu_0f82e401_160914cuda3std6ranges3__45__cpo9iter_moveE
	.align		8
        /*0048*/ 	.dword	_ZN40_INTERNAL_034570ea_4_k_cu_0f82e401_160914cute7productE
	.align		8
        /*0050*/ 	.dword	_ZN40_INTERNAL_034570ea_4_k_cu_0f82e401_160914cute1_E


//--------------------- .text._ZN7cutlass13device_kernelINS_4gemm6kernel13GemmUniversalIN4cute5tupleIJiiiiEEENS1_10collective13CollectiveMmaINS1_37MainloopSm90TmaGmmaWarpSpecializedFP8ILi50ENS5_IJNS4_1CILi2EEENSA_ILi1EEESC_EEENS1_32KernelTmaWarpSpecializedPingpongEEENS5_IJNSA_ILi64EEENSA_ILi80EEENSA_ILi32EEEEEENS_12float_e4m3_tENS5_IJlSC_lEEESK_SL_NS4_8TiledMMAINS4_8MMA_AtomIJNS4_4SM904GMMA30MMA_64x16x32_F32E4M3E4M3_SS_TNILNSP_7ScaleInE1ELSR_1EEEEEENS4_6LayoutINS5_IJSC_SC_SC_EEENS5_IJNSA_ILi0EEESW_SW_EEEEENS5_IJNS4_10UnderscoreESZ_SZ_EEEEENS4_13SM90_TMA_LOADENS4_14ComposedLayoutINS4_7SwizzleILi1ELi4ELi3EEENS4_18smem_ptr_flag_bitsILi8EEENSU_INS5_IJNSA_ILi8EEESI_EEENS5_IJSI_SC_EEEEEEEvNS4_8identityENS4_23SM90_TMA_LOAD_MULTICASTES1C_vS1D_EENS_8epilogue10collective6detail29Sm90TmaWarpSpecializedAdapterINS1H_15DefaultEpilogueISK_SL_SL_NS1G_6thread17LinearCombinationISK_Li1EffLNS1L_9ScaleType4KindE0ELNS_15FloatRoundStyleE2ESK_EENS1_15EpilogueDefaultEEEEEvvEEEEvNT_6ParamsE --------------------------
	.section	.text._ZN7cutlass13device_kernelINS_4gemm6kernel13GemmUniversalIN4cute5tupleIJiiiiEEENS1_10collective13CollectiveMmaINS1_37MainloopSm90TmaGmmaWarpSpecializedFP8ILi50ENS5_IJNS4_1CILi2EEENSA_ILi1EEESC_EEENS1_32KernelTmaWarpSpecializedPingpongEEENS5_IJNSA_ILi64EEENSA_ILi80EEENSA_ILi32EEEEEENS_12float_e4m3_tENS5_IJlSC_lEEESK_SL_NS4_8TiledMMAINS4_8MMA_AtomIJNS4_4SM904GMMA30MMA_64x16x32_F32E4M3E4M3_SS_TNILNSP_7ScaleInE1ELSR_1EEEEEENS4_6LayoutINS5_IJSC_SC_SC_EEENS5_IJNSA_ILi0EEESW_SW_EEEEENS5_IJNS4_10UnderscoreESZ_SZ_EEEEENS4_13SM90_TMA_LOADENS4_14ComposedLayoutINS4_7SwizzleILi1ELi4ELi3EEENS4_18smem_ptr_flag_bitsILi8EEENSU_INS5_IJNSA_ILi8EEESI_EEENS5_IJSI_SC_EEEEEEEvNS4_8identityENS4_23SM90_TMA_LOAD_MULTICASTES1C_vS1D_EENS_8epilogue10collective6detail29Sm90TmaWarpSpecializedAdapterINS1H_15DefaultEpilogueISK_SL_SL_NS1G_6thread17LinearCombinationISK_Li1EffLNS1L_9ScaleType4KindE0ELNS_15FloatRoundStyleE2ESK_EENS1_15EpilogueDefaultEEEEEvvEEEEvNT_6ParamsE,"ax",@progbits
	.align	128
.text._ZN7cutlass13device_kernelINS_4gemm6kernel13GemmUniversalIN4cute5tupleIJiiiiEEENS1_10collective13CollectiveMmaINS1_37MainloopSm90TmaGmmaWarpSpecializedFP8ILi50ENS5_IJNS4_1CILi2EEENSA_ILi1EEESC_EEENS1_32KernelTmaWarpSpecializedPingpongEEENS5_IJNSA_ILi64EEENSA_ILi80EEENSA_ILi32EEEEEENS_12float_e4m3_tENS5_IJlSC_lEEESK_SL_NS4_8TiledMMAINS4_8MMA_AtomIJNS4_4SM904GMMA30MMA_64x16x32_F32E4M3E4M3_SS_TNILNSP_7ScaleInE1ELSR_1EEEEEENS4_6LayoutINS5_IJSC_SC_SC_EEENS5_IJNSA_ILi0EEESW_SW_EEEEENS5_IJNS4_10UnderscoreESZ_SZ_EEEEENS4_13SM90_TMA_LOADENS4_14ComposedLayoutINS4_7SwizzleILi1ELi4ELi3EEENS4_18smem_ptr_flag_bitsILi8EEENSU_INS5_IJNSA_ILi8EEESI_EEENS5_IJSI_SC_EEEEEEEvNS4_8identityENS4_23SM90_TMA_LOAD_MULTICASTES1C_vS1D_EENS_8epilogue10collective6detail29Sm90TmaWarpSpecializedAdapterINS1H_15DefaultEpilogueISK_SL_SL_NS1G_6thread17LinearCombinationISK_Li1EffLNS1L_9ScaleType4KindE0ELNS_15FloatRoundStyleE2ESK_EENS1_15EpilogueDefaultEEEEEvvEEEEvNT_6ParamsE:
        .type           _ZN7cutlass13device_kernelINS_4gemm6kernel13GemmUniversalIN4cute5tupleIJiiiiEEENS1_10collective13CollectiveMmaINS1_37MainloopSm90TmaGmmaWarpSpecializedFP8ILi50ENS5_IJNS4_1CILi2EEENSA_ILi1EEESC_EEENS1_32KernelTmaWarpSpecializedPingpongEEENS5_IJNSA_ILi64EEENSA_ILi80EEENSA_ILi32EEEEEENS_12float_e4m3_tENS5_IJlSC_lEEESK_SL_NS4_8TiledMMAINS4_8MMA_AtomIJNS4_4SM904GMMA30MMA_64x16x32_F32E4M3E4M3_SS_TNILNSP_7ScaleInE1ELSR_1EEEEEENS4_6LayoutINS5_IJSC_SC_SC_EEENS5_IJNSA_ILi0EEESW_SW_EEEEENS5_IJNS4_10UnderscoreESZ_SZ_EEEEENS4_13SM90_TMA_LOADENS4_14ComposedLayoutINS4_7SwizzleILi1ELi4ELi3EEENS4_18smem_ptr_flag_bitsILi8EEENSU_INS5_IJNSA_ILi8EEESI_EEENS5_IJSI_SC_EEEEEEEvNS4_8identityENS4_23SM90_TMA_LOAD_MULTICASTES1C_vS1D_EENS_8epilogue10collective6detail29Sm90TmaWarpSpecializedAdapterINS1H_15DefaultEpilogueISK_SL_SL_NS1G_6thread17LinearCombinationISK_Li1EffLNS1L_9ScaleType4KindE0ELNS_15FloatRoundStyleE2ESK_EENS1_15EpilogueDefaultEEEEEvvEEEEvNT_6ParamsE,@function
        .size           _ZN7cutlass13device_kernelINS_4gemm6kernel13GemmUniversalIN4cute5tupleIJiiiiEEENS1_10collective13CollectiveMmaINS1_37MainloopSm90TmaGmmaWarpSpecializedFP8ILi50ENS5_IJNS4_1CILi2EEENSA_ILi1EEESC_EEENS1_32KernelTmaWarpSpecializedPingpongEEENS5_IJNSA_ILi64EEENSA_ILi80EEENSA_ILi32EEEEEENS_12float_e4m3_tENS5_IJlSC_lEEESK_SL_NS4_8TiledMMAINS4_8MMA_AtomIJNS4_4SM904GMMA30MMA_64x16x32_F32E4M3E4M3_SS_TNILNSP_7ScaleInE1ELSR_1EEEEEENS4_6LayoutINS5_IJSC_SC_SC_EEENS5_IJNSA_ILi0EEESW_SW_EEEEENS5_IJNS4_10UnderscoreESZ_SZ_EEEEENS4_13SM90_TMA_LOADENS4_14ComposedLayoutINS4_7SwizzleILi1ELi4ELi3EEENS4_18smem_ptr_flag_bitsILi8EEENSU_INS5_IJNSA_ILi8EEESI_EEENS5_IJSI_SC_EEEEEEEvNS4_8identityENS4_23SM90_TMA_LOAD_MULTICASTES1C_vS1D_EENS_8epilogue10collective6detail29Sm90TmaWarpSpecializedAdapterINS1H_15DefaultEpilogueISK_SL_SL_NS1G_6thread17LinearCombinationISK_Li1EffLNS1L_9ScaleType4KindE0ELNS_15FloatRoundStyleE2ESK_EENS1_15EpilogueDefaultEEEEEvvEEEEvNT_6ParamsE,(.L_x_253 - _ZN7cutlass13device_kernelINS_4gemm6kernel13GemmUniversalIN4cute5tupleIJiiiiEEENS1_10collective13CollectiveMmaINS1_37MainloopSm90TmaGmmaWarpSpecializedFP8ILi50ENS5_IJNS4_1CILi2EEENSA_ILi1EEESC_EEENS1_32KernelTmaWarpSpecializedPingpongEEENS5_IJNSA_ILi64EEENSA_ILi80EEENSA_ILi32EEEEEENS_12float_e4m3_tENS5_IJlSC_lEEESK_SL_NS4_8TiledMMAINS4_8MMA_AtomIJNS4_4SM904GMMA30MMA_64x16x32_F32E4M3E4M3_SS_TNILNSP_7ScaleInE1ELSR_1EEEEEENS4_6LayoutINS5_IJSC_SC_SC_EEENS5_IJNSA_ILi0EEESW_SW_EEEEENS5_IJNS4_10UnderscoreESZ_SZ_EEEEENS4_13SM90_TMA_LOADENS4_14ComposedLayoutINS4_7SwizzleILi1ELi4ELi3EEENS4_18smem_ptr_flag_bitsILi8EEENSU_INS5_IJNSA_ILi8EEESI_EEENS5_IJSI_SC_EEEEEEEvNS4_8identityENS4_23SM90_TMA_LOAD_MULTICASTES1C_vS1D_EENS_8epilogue10collective6detail29Sm90TmaWarpSpecializedAdapterINS1H_15DefaultEpilogueISK_SL_SL_NS1G_6thread17LinearCombinationISK_Li1EffLNS1L_9ScaleType4KindE0ELNS_15FloatRoundStyleE2ESK_EENS1_15EpilogueDefaultEEEEEvvEEEEvNT_6ParamsE)
        .other          _ZN7cutlass13device_kernelINS_4gemm6kernel13GemmUniversalIN4cute5tupleIJiiiiEEENS1_10collective13CollectiveMmaINS1_37MainloopSm90TmaGmmaWarpSpecializedFP8ILi50ENS5_IJNS4_1CILi2EEENSA_ILi1EEESC_EEENS1_32KernelTmaWarpSpecializedPingpongEEENS5_IJNSA_ILi64EEENSA_ILi80EEENSA_ILi32EEEEEENS_12float_e4m3_tENS5_IJlSC_lEEESK_SL_NS4_8TiledMMAINS4_8MMA_AtomIJNS4_4SM904GMMA30MMA_64x16x32_F32E4M3E4M3_SS_TNILNSP_7ScaleInE1ELSR_1EEEEEENS4_6LayoutINS5_IJSC_SC_SC_EEENS5_IJNSA_ILi0EEESW_SW_EEEEENS5_IJNS4_10UnderscoreESZ_SZ_EEEEENS4_13SM90_TMA_LOADENS4_14ComposedLayoutINS4_7SwizzleILi1ELi4ELi3EEENS4_18smem_ptr_flag_bitsILi8EEENSU_INS5_IJNSA_ILi8EEESI_EEENS5_IJSI_SC_EEEEEEEvNS4_8identityENS4_23SM90_TMA_LOAD_MULTICASTES1C_vS1D_EENS_8epilogue10collective6detail29Sm90TmaWarpSpecializedAdapterINS1H_15DefaultEpilogueISK_SL_SL_NS1G_6thread17LinearCombinationISK_Li1EffLNS1L_9ScaleType4KindE0ELNS_15FloatRoundStyleE2ESK_EENS1_15EpilogueDefaultEEEEEvvEEEEvNT_6ParamsE,@"STO_CUDA_ENTRY STV_DEFAULT"
_ZN7cutlass13device_kernelINS_4gemm6kernel13GemmUniversalIN4cute5tupleIJiiiiEEENS1_10collective13CollectiveMmaINS1_37MainloopSm90TmaGmmaWarpSpecializedFP8ILi50ENS5_IJNS4_1CILi2EEENSA_ILi1EEESC_EEENS1_32KernelTmaWarpSpecializedPingpongEEENS5_IJNSA_ILi64EEENSA_ILi80EEENSA_ILi32EEEEEENS_12float_e4m3_tENS5_IJlSC_lEEESK_SL_NS4_8TiledMMAINS4_8MMA_AtomIJNS4_4SM904GMMA30MMA_64x16x32_F32E4M3E4M3_SS_TNILNSP_7ScaleInE1ELSR_1EEEEEENS4_6LayoutINS5_IJSC_SC_SC_EEENS5_IJNSA_ILi0EEESW_SW_EEEEENS5_IJNS4_10UnderscoreESZ_SZ_EEEEENS4_13SM90_TMA_LOADENS4_14ComposedLayoutINS4_7SwizzleILi1ELi4ELi3EEENS4_18smem_ptr_flag_bitsILi8EEENSU_INS5_IJNSA_ILi8EEESI_EEENS5_IJSI_SC_EEEEEEEvNS4_8identityENS4_23SM90_TMA_LOAD_MULTICASTES1C_vS1D_EENS_8epilogue10collective6detail29Sm90TmaWarpSpecializedAdapterINS1H_15DefaultEpilogueISK_SL_SL_NS1G_6thread17LinearCombinationISK_Li1EffLNS1L_9ScaleType4KindE0ELNS_15FloatRoundStyleE2ESK_EENS1_15EpilogueDefaultEEEEEvvEEEEvNT_6ParamsE:
[----:B------:R-:W-:Y:S01]  /*0000*/  LDC R1, c[0x0][0x28] ;  /* 0x00000a00ff017b82 */ /* 0x000fe20000000800 */
[----:B------:R-:W0:Y:S01]  /*0010*/  S2R R11, SR_TID.X ;  /* 0x00000000000b7919 */ /* 0x000e220000002100 */
[----:B------:R-:W-:Y:S01]  /*0020*/  ELECT P0, URZ, PT ;  /* 0x00000000003f782f */ /* 0x000fe20003800000 */
[----:B------:R-:W-:Y:S01]  /*0030*/  BSSY B0, `(.L_x_0) ;  /* 0x000000f000007945 */ /* 0x000fe20003800000 */
[--C-:B0-----:R-:W-:Y:S02]  /*0040*/  SHF.R.U32.HI R0, RZ, 0x5, R11.reuse ;  /* 0x00000005ff007819 */ /* 0x101fe4000001160b */
[----:B------:R-:W-:-:S03]  /*0050*/  SHF.R.U32.HI R5, RZ, 0x7, R11 ;  /* 0x00000007ff057819 */ /* 0x000fc6000001160b */
[----:B------:R-:W0:Y:S04]  /*0060*/  SHFL.IDX PT, R2, R0, RZ, 0x1f ;  /* 0x00001fff00027589 */ /* 0x000e2800000e0000 */
[----:B------:R1:W2:Y:S01]  /*0070*/  SHFL.IDX PT, R6, R5, RZ, 0x1f ;  /* 0x00001fff05067589 */ /* 0x0002a200000e0000 */
[----:B0-----:R-:W-:-:S13]  /*0080*/  ISETP.NE.OR P0, PT, R2, RZ, !P0 ;  /* 0x000000ff0200720c */ /* 0x001fda0004705670 */
[----:B-12---:R-:W-:Y:S05]  /*0090*/  @P0 BRA `(.L_x_1) ;  /* 0x0000000000200947 */ /* 0x006fea0003800000 */
[----:B------:R-:W-:Y:S02]  /*00a0*/  ULDC.64 UR4, c[0x0][0x198] ;  /* 0x0000660000047ab9 */ /* 0x000fe40000000a00 */
[----:B------:R-:W-:Y:S02]  /*00b0*/  UIADD3 UR6, UP0, UR4, 0xf0, URZ ;  /* 0x000000f004067890 */ /* 0x000fe4000ff1e03f */
[----:B------:R-:W-:Y:S02]  /*00c0*/  UIADD3 UR4, UP1, UR4, 0x1f0, URZ ;  /* 0x000001f004047890 */ /* 0x000fe4000ff3e03f */
[----:B------:R-:W-:Y:S02]  /*00d0*/  UIADD3.X UR7, URZ, UR5, URZ, UP0, !UPT ;  /* 0x000000053f077290 */ /* 0x000fe400087fe43f */
[----:B------:R-:W-:-:S07]  /*00e0*/  UIADD3.X UR5, URZ, UR5, URZ, UP1, !UPT ;  /* 0x000000053f057290 */ /* 0x000fce0008ffe43f */
[----:B------:R0:W-:Y:S02]  /*00f0*/  UTMACCTL.PF [UR6] ;  /* 0x00000000060079b9 */ /* 0x0001e40008040000 */
[----:B------:R0:W-:Y:S02]  /*0100*/  UTMACCTL.PF [UR4] ;  /* 0x00000000040079b9 */ /* 0x0001e40008040000 */
[----:B0-----:R-:W-:Y:S01]  /*0110*/  NOP ;  /* 0x0000000000007918 */ /* 0x001fe20000000000 */
.L_x_1:
[----:B------:R-:W-:Y:S05]  /*0120*/  BSYNC B0 ;  /* 0x0000000000007941 */ /* 0x000fea0003800000 */
.L_x_0:
[----:B------:R-:W0:Y:S02]  /*0130*/  SHFL.IDX PT, R7, R0, RZ, 0x1f ;  /* 0x00001fff00077589 */ /* 0x000e2400000e0000 */
[----:B0-----:R-:W-:-:S13]  /*0140*/  ISETP.NE.AND P0, PT, R7, RZ, PT ;  /* 0x000000ff0700720c */ /* 0x001fda0003f05270 */
[----:B------:R-:W-:Y:S05]  /*0150*/  @P0 BRA `(.L_x_2) ;  /* 0x0000000400d40947 */ /* 0x000fea0003800000 */
[----:B------:R-:W-:Y:S01]  /*0160*/  ELECT P0, URZ, PT ;  /* 0x00000000003f782f */ /* 0x000fe20003800000 */
[----:B------:R-:W-:-:S12]  /*0170*/  BSSY B0, `(.L_x_2) ;  /* 0x0000073000007945 */ /* 0x000fd80003800000 */
[----:B------:R-:W-:Y:S05]  /*0180*/  @!P0 BRA `(.L_x_3) ;  /* 0x0000000400c48947 */ /* 0x000fea0003800000 */
[----:B------:R-:W0:Y:S01]  /*0190*/  S2UR UR8, SR_CgaCtaId ;  /* 0x00000000000879c3 */ /* 0x000e220000008800 */
[----:B------:R-:W-:Y:S01]  /*01a0*/  UMOV UR4, 0x400 ;  /* 0x0000040000047882 */ /* 0x000fe20000000000 */
[----:B------:R-:W-:Y:S01]  /*01b0*/  UMOV UR5, 0x1 ;  /* 0x0000000100057882 */ /* 0x000fe20000000000 */
[----:B------:R-:W-:Y:S02]  /*01c0*/  UMOV UR6, 0x2 ;  /* 0x0000000200067882 */ /* 0x000fe40000000000 */
[----:B------:R-:W-:-:S04]  /*01d0*/  UIADD3 UR6, -UR6, 0x100000, URZ ;  /* 0x0010000006067890 */ /* 0x000fc8000fffe13f */
[----:B------:R-:W-:Y:S02]  /*01e0*/  USHF.L.U32 UR7, UR6, 0xb, URZ ;  /* 0x0000000b06077899 */ /* 0x000fe4000800063f */
[----:B------:R-:W-:Y:S02]  /*01f0*/  USHF.L.U32 UR6, UR6, 0x1, URZ ;  /* 0x0000000106067899 */ /* 0x000fe4000800063f */
[----:B0-----:R-:W-:Y:S02]  /*0200*/  ULEA UR8, UR8, UR4, 0x18 ;  /* 0x0000000408087291 */ /* 0x001fe4000f8ec03f */
[----:B------:R-:W-:-:S04]  /*0210*/  UIADD3 UR4, -UR5, 0x100000, URZ ;  /* 0x0010000005047890 */ /* 0x000fc8000fffe13f */
[----:B------:R-:W-:Y:S02]  /*0220*/  USHF.L.U32 UR5, UR4, 0xb, URZ ;  /* 0x0000000b04057899 */ /* 0x000fe4000800063f */
[----:B------:R-:W-:Y:S01]  /*0230*/  USHF.L.U32 UR4, UR4, 0x1, URZ ;  /* 0x0000000104047899 */ /* 0x000fe2000800063f */
[----:B------:R-:W0:Y:S11]  /*0240*/  FENCE.VIEW.ASYNC.S ;  /* 0x00000000000073c6 */ /* 0x000e360000000000 */
[----:B0-----:R0:W1:Y:S01]  /*0250*/  SYNCS.EXCH.64 URZ, [UR8], UR4 ;  /* 0x00000004083f75b2 */ /* 0x0010620008000100 */
[----:B------:R0:W2:Y:S01]  /*0260*/  SYNCS.EXCH.64 URZ, [UR8+0x190], UR6 ;  /* 0x00019006083f75b2 */ /* 0x0000a20008000100 */
[----:B------:R0:W3:Y:S01]  /*0270*/  SYNCS.EXCH.64 URZ, [UR8+0x8], UR4 ;  /* 0x00000804083f75b2 */ /* 0x0000e20008000100 */
[----:B------:R0:W4:Y:S01]  /*0280*/  SYNCS.EXCH.64 URZ, [UR8+0x198], UR6 ;  /* 0x00019806083f75b2 */ /* 0x0001220008000100 */
[----:B------:R0:W0:Y:S01]  /*0290*/  SYNCS.EXCH.64 URZ, [UR8+0x10], UR4 ;  /* 0x00001004083f75b2 */ /* 0x0000220008000100 */
        /* <DEDUP_REMOVED lines=95> */
[----:B-1234-:R-:W-:Y:S01]  /*0890*/  NOP ;  /* 0x0000000000007918 */ /* 0x01efe20000000000 */
.L_x_3:
[----:B0-----:R-:W-:Y:S05]  /*08a0*/  BSYNC B0 ;  /* 0x0000000000007941 */ /* 0x001fea0003800000 */
.L_x_2:
[----:B------:R-:W0:Y:S01]  /*08b0*/  SHFL.IDX PT, R3, R0, RZ, 0x1f ;  /* 0x00001fff00037589 */ /* 0x000e2200000e0000 */
[----:B------:R-:W-:Y:S01]  /*08c0*/  SHF.R.S32.HI R4, RZ, 0x1f, R11 ;  /* 0x0000001fff047819 */ /* 0x000fe2000001140b */
[----:B------:R-:W1:Y:S01]  /*08d0*/  S2UR UR13, SR_CTAID.X ;  /* 0x00000000000d79c3 */ /* 0x000e620000002500 */
[----:B------:R-:W-:Y:S01]  /*08e0*/  ELECT P0, URZ, PT ;  /* 0x00000000003f782f */ /* 0x000fe20003800000 */
[----:B------:R2:W3:Y:S01]  /*08f0*/  SHFL.IDX PT, R8, R0, RZ, 0x1f ;  /* 0x00001fff00087589 */ /* 0x0004e200000e0000 */
[----:B------:R-:W-:Y:S02]  /*0900*/  LEA.HI R4, R4, R11, RZ, 0x7 ;  /* 0x0000000b04047211 */ /* 0x000fe400078f38ff */
[----:B------:R-:W-:Y:S01]  /*0910*/  ELECT P1, URZ, PT ;  /* 0x00000000003f782f */ /* 0x000fe20003820000 */
[----:B------:R-:W-:Y:S01]  /*0920*/  NOP ;  /* 0x0000000000007918 */ /* 0x000fe20000000000 */
[----:B------:R-:W4:Y:S01]  /*0930*/  S2R R16, SR_CTAID.Y ;  /* 0x0000000000107919 */ /* 0x000f220000002600 */
[----:B------:R-:W-:Y:S01]  /*0940*/  LOP3.LUT R4, R4, 0xffffff80, RZ, 0xc0, !PT ;  /* 0xffffff8004047812 */ /* 0x000fe200078ec0ff */
[----:B------:R-:W-:Y:S01]  /*0950*/  ULDC UR4, c[0x0][0x150] ;  /* 0x0000540000047ab9 */ /* 0x000fe20000000800 */
[----:B------:R-:W5:Y:S01]  /*0960*/  LDC R12, c[0x0][0x144] ;  /* 0x00005100ff0c7b82 */ /* 0x000f620000000800 */
[----:B------:R3:W5:Y:S01]  /*0970*/  SHFL.IDX PT, R14, R5, RZ, 0x1f ;  /* 0x00001fff050e7589 */ /* 0x00076200000e0000 */
[----:B------:R-:W-:Y:S01]  /*0980*/  UMOV UR12, 0x80 ;  /* 0x00000080000c7882 */ /* 0x000fe20000000000 */
[----:B------:R-:W-:Y:S01]  /*0990*/  IMAD.IADD R10, R11, 0x1, -R4 ;  /* 0x000000010b0a7824 */ /* 0x000fe200078e0a04 */
[----:B------:R-:W-:Y:S01]  /*09a0*/  NOP ;  /* 0x0000000000007918 */ /* 0x000fe20000000000 */
[C---:B------:R-:W-:Y:S01]  /*09b0*/  VIADD R38, R6.reuse, 0xffffffff ;  /* 0xffffffff06267836 */ /* 0x040fe20000000000 */
[----:B------:R-:W-:-:S02]  /*09c0*/  ISETP.NE.AND P4, PT, R6, RZ, PT ;  /* 0x000000ff0600720c */ /* 0x000fc40003f85270 */
[----:B------:R-:W-:Y:S01]  /*09d0*/  SHF.R.S32.HI R19, RZ, 0x1f, R10 ;  /* 0x0000001fff137819 */ /* 0x000fe2000001140a */
[----:B------:R-:W5:Y:S01]  /*09e0*/  LDC R13, c[0x0][0x140] ;  /* 0x00005000ff0d7b82 */ /* 0x000f620000000800 */
[----:B------:R-:W-:Y:S02]  /*09f0*/  ISETP.GE.U32.AND P6, PT, R38, 0x2, PT ;  /* 0x000000022600780c */ /* 0x000fe40003fc6070 */
[----:B0-----:R-:W-:Y:S02]  /*0a00*/  ISETP.NE.OR P0, PT, R3, RZ, !P0 ;  /* 0x000000ff0300720c */ /* 0x001fe40004705670 */
[----:B------:R-:W-:Y:S02]  /*0a10*/  LEA.HI R3, R19, R10, RZ, 0x3 ;  /* 0x0000000a13037211 */ /* 0x000fe400078f18ff */
[----:B-1----:R-:W-:Y:S01]  /*0a20*/  I2FP.F32.U32 R4, UR13 ;  /* 0x0000000d00047c45 */ /* 0x002fe20008201000 */
[----:B------:R-:W0:Y:S01]  /*0a30*/  LDC R27, c[0x0][0x148] ;  /* 0x00005200ff1b7b82 */ /* 0x000e220000000800 */
[----:B--2---:R-:W-:-:S02]  /*0a40*/  SHF.R.S32.HI R0, RZ, 0x3, R3 ;  /* 0x00000003ff007819 */ /* 0x004fc40000011403 */
[----:B---3--:R-:W-:Y:S01]  /*0a50*/  ISETP.NE.OR P1, PT, R8, RZ, !P1 ;  /* 0x000000ff0800720c */ /* 0x008fe20004f25670 */
[----:B------:R-:W-:Y:S01]  /*0a60*/  FMUL R9, R4, UR4 ;  /* 0x0000000404097c20 */ /* 0x000fe20008400000 */
[----:B------:R-:W-:Y:S01]  /*0a70*/  SHF.R.S32.HI R3, RZ, 0x1f, R3 ;  /* 0x0000001fff037819 */ /* 0x000fe20000011403 */
[----:B------:R-:W-:Y:S01]  /*0a80*/  ULDC UR4, c[0x0][0x154] ;  /* 0x0000550000047ab9 */ /* 0x000fe20000000800 */
[----:B------:R-:W-:Y:S01]  /*0a90*/  SHF.R.S32.HI R8, RZ, 0x1f, R7 ;  /* 0x0000001fff087819 */ /* 0x000fe20000011407 */
[----:B------:R-:W-:Y:S01]  /*0aa0*/  VOTEU.ALL UP1, P0 ;  /* 0x00000000003f7886 */ /* 0x000fe20000020000 */
[----:B------:R-:W-:Y:S01]  /*0ab0*/  LEA.HI R4, R3, R0, RZ, 0x2 ;  /* 0x0000000003047211 */ /* 0x000fe200078f10ff */
[----:B------:R-:W1:Y:S01]  /*0ac0*/  F2I.U32.TRUNC.NTZ R9, R9 ;  /* 0x0000000900097305 */ /* 0x000e62000020f000 */
[----:B------:R-:W-:Y:S01]  /*0ad0*/  LEA.HI R8, R8, R7, RZ, 0x2 ;  /* 0x0000000708087211 */ /* 0x000fe200078f10ff */
[----:B------:R-:W-:Y:S01]  /*0ae0*/  VOTEU.ALL UP0, P0 ;  /* 0x00000000003f7886 */ /* 0x000fe20000000000 */
[----:B------:R-:W-:Y:S01]  /*0af0*/  SHF.R.S32.HI R3, RZ, 0x1f, R2 ;  /* 0x0000001fff037819 */ /* 0x000fe20000011402 */
[----:B------:R-:W2:Y:S01]  /*0b00*/  @!UP1 S2UR UR7, SR_CgaCtaId ;  /* 0x00000000000799c3 */ /* 0x000ea20000008800 */
[----:B------:R-:W-:Y:S01]  /*0b10*/  LOP3.LUT R5, R4, 0xfffffffc, RZ, 0xc0, !PT ;  /* 0xfffffffc04057812 */ /* 0x000fe200078ec0ff */
[----:B------:R-:W-:Y:S01]  /*0b20*/  VOTEU.ALL UP2, P1 ;  /* 0x00000000003f7886 */ /* 0x000fe20000840000 */
[----:B------:R-:W-:Y:S01]  /*0b30*/  LOP3.LUT R8, R8, 0x3ffffffc, RZ, 0xc0, !PT ;  /* 0x3ffffffc08087812 */ /* 0x000fe200078ec0ff */
[----:B------:R-:W-:Y:S01]  /*0b40*/  @!UP1 UMOV UR6, 0x400 ;  /* 0x0000040000069882 */ /* 0x000fe20000000000 */
[----:B------:R-:W-:Y:S01]  /*0b50*/  LEA.HI R3, R3, R2, RZ, 0x2 ;  /* 0x0000000203037211 */ /* 0x000fe200078f10ff */
[----:B------:R-:W-:Y:S01]  /*0b60*/  IMAD.IADD R5, R0, 0x1, -R5 ;  /* 0x0000000100057824 */ /* 0x000fe200078e0a05 */
[----:B------:R-:W-:Y:S01]  /*0b70*/  @!UP2 UMOV UR9, 0x400 ;  /* 0x000004000009a882 */ /* 0x000fe20000000000 */
[----:B------:R-:W-:Y:S01]  /*0b80*/  IMAD.IADD R8, R7, 0x1, -R8 ;  /* 0x0000000107087824 */ /* 0x000fe200078e0a08 */
[----:B------:R-:W-:Y:S01]  /*0b90*/  LOP3.LUT R3, R3, 0xfffffffc, RZ, 0xc0, !PT ;  /* 0xfffffffc03037812 */ /* 0x000fe200078ec0ff */
[----:B------:R-:W3:Y:S01]  /*0ba0*/  @!UP2 S2UR UR10, SR_CgaCtaId ;  /* 0x00000000000aa9c3 */ /* 0x000ee20000008800 */
[----:B-1----:R-:W-:Y:S01]  /*0bb0*/  IMAD.MOV R9, RZ, RZ, -R9 ;  /* 0x000000ffff097224 */ /* 0x002fe200078e0a09 */
[----:B------:R-:W-:Y:S01]  /*0bc0*/  VOTEU.ALL UP3, P1 ;  /* 0x00000000003f7886 */ /* 0x000fe20000860000 */
[----:B------:R-:W-:Y:S01]  /*0bd0*/  IMAD R5, R8, 0x4, R5 ;  /* 0x0000000408057824 */ /* 0x000fe200078e0205 */
[----:B------:R-:W-:Y:S01]  /*0be0*/  VOTEU.ALL UP4, P1 ;  /* 0x00000000003f7886 */ /* 0x000fe20000880000 */
[----:B------:R-:W-:Y:S01]  /*0bf0*/  IMAD.IADD R18, R2, 0x1, -R3 ;  /* 0x0000000102127824 */ /* 0x000fe200078e0a03 */
[----:B----4-:R-:W-:Y:S01]  /*0c00*/  I2FP.F32.U32 R2, R16 ;  /* 0x0000001000027245 */ /* 0x010fe20000201000 */
[----:B-----5:R-:W-:Y:S01]  /*0c10*/  IMAD R25, R12, R9, UR13 ;  /* 0x0000000d0c197e24 */ /* 0x020fe2000f8e0209 */
[C---:B------:R-:W-:Y:S01]  /*0c20*/  LEA.HI R0, R5.reuse, R5, RZ, 0x1 ;  /* 0x0000000505007211 */ /* 0x040fe200078f08ff */
[C---:B------:R-:W-:Y:S01]  /*0c30*/  IMAD.SHL.U32 R12, R5.reuse, 0x4, RZ ;  /* 0x00000004050c7824 */ /* 0x040fe200078e00ff */
[----:B------:R-:W-:Y:S01]  /*0c40*/  VOTEU.ALL UP5, P1 ;  /* 0x00000000003f7886 */ /* 0x000fe200008a0000 */
[----:B------:R-:W-:Y:S01]  /*0c50*/  FMUL R2, R2, UR4 ;  /* 0x0000000402027c20 */ /* 0x000fe20008400000 */
[----:B------:R-:W-:Y:S01]  /*0c60*/  LOP3.LUT R0, R0, 0xfffffffe, RZ, 0xc0, !PT ;  /* 0xfffffffe00007812 */ /* 0x000fe200078ec0ff */
[----:B------:R-:W-:Y:S01]  /*0c70*/  UMOV UR4, 0x20 ;  /* 0x0000002000047882 */ /* 0x000fe20000000000 */
[----:B--2---:R-:W-:Y:S01]  /*0c80*/  @!UP1 ULEA UR8, UR7, UR6, 0x18 ;  /* 0x0000000607089291 */ /* 0x004fe2000f8ec03f */
[----:B------:R-:W-:Y:S01]  /*0c90*/  LOP3.LUT R12, R5, 0xc, R12, 0x78, !PT ;  /* 0x0000000c050c7812 */ /* 0x000fe200078e780c */
[----:B------:R-:W-:-:S04]  /*0ca0*/  @!UP1 UIADD3 UR4, -UR4, 0x100000, URZ ;  /* 0x0010000004049890 */ /* 0x000fc8000fffe13f */
[----:B------:R-:W-:Y:S02]  /*0cb0*/  @!UP1 USHF.L.U32 UR5, UR4, 0xb, URZ ;  /* 0x0000000b04059899 */ /* 0x000fe4000800063f */
[----:B------:R-:W-:Y:S01]  /*0cc0*/  @!UP1 USHF.L.U32 UR4, UR4, 0x1, URZ ;  /* 0x0000000104049899 */ /* 0x000fe2000800063f */
[----:B------:R-:W-:Y:S01]  /*0cd0*/  IMAD.IADD R0, R5, 0x1, -R0 ;  /* 0x0000000105007824 */ /* 0x000fe200078e0a00 */
[----:B------:R-:W1:Y:S01]  /*0ce0*/  F2I.U32.TRUNC.NTZ R2, R2 ;  /* 0x0000000200027305 */ /* 0x000e62000020f000 */
[----:B------:R-:W-:-:S04]  /*0cf0*/  @!UP2 UIADD3 UR6, -UR12, 0x100000, URZ ;  /* 0x001000000c06a890 */ /* 0x000fc8000fffe13f */
[----:B------:R-:W-:Y:S02]  /*0d00*/  @!UP2 USHF.L.U32 UR7, UR6, 0xb, URZ ;  /* 0x0000000b0607a899 */ /* 0x000fe4000800063f */
[----:B------:R-:W-:Y:S01]  /*0d10*/  @!UP2 USHF.L.U32 UR6, UR6, 0x1, URZ ;  /* 0x000000010606a899 */ /* 0x000fe2000800063f */
[----:B------:R-:W-:Y:S01]  /*0d20*/  ISETP.EQ.U32.AND P2, PT, R13, 0x1, PT ;  /* 0x000000010d00780c */ /* 0x000fe20003f42070 */
[----:B------:R-:W-:Y:S01]  /*0d30*/  VOTEU.ALL UP1, P0 ;  /* 0x00000000003f7886 */ /* 0x000fe20000020000 */
[----:B------:R-:W-:Y:S01]  /*0d40*/  ISETP.NE.AND P3, PT, R0, R25, PT ;  /* 0x000000190000720c */ /* 0x000fe20003f65270 */
[----:B------:R-:W-:Y:S01]  /*0d50*/  IMAD.MOV.U32 R13, RZ, RZ, 0x1 ;  /* 0x00000001ff0d7424 */ /* 0x000fe200078e00ff */
[----:B---3--:R-:W-:Y:S01]  /*0d60*/  @!UP2 ULEA UR9, UR10, UR9, 0x18 ;  /* 0x000000090a09a291 */ /* 0x008fe2000f8ec03f */
[----:B------:R-:W-:Y:S01]  /*0d70*/  LOP3.LUT P0, RZ, R10, 0x7, RZ, 0xc0, !PT ;  /* 0x000000070aff7812 */ /* 0x000fe2000780c0ff */
[----:B------:R-:W-:Y:S01]  /*0d80*/  VOTEU.ALL UP2, P1 ;  /* 0x00000000003f7886 */ /* 0x000fe20000840000 */
[----:B------:R-:W-:Y:S01]  /*0d90*/  ISETP.NE.AND P1, PT, R18, 0x3, PT ;  /* 0x000000031200780c */ /* 0x000fe20003f25270 */
[----:B------:R-:W2:Y:S02]  /*0da0*/  FENCE.VIEW.ASYNC.S ;  /* 0x00000000000073c6 */ /* 0x000ea40000000000 */
[----:B--2---:R2:W3:Y:S01]  /*0db0*/  @!UP0 SYNCS.EXCH.64 URZ, [UR8+0x350], UR4 ;  /* 0x00035004083f85b2 */ /* 0x0044e20008000100 */
[----:B------:R-:W-:-:S02]  /*0dc0*/  ISETP.LT.U32.AND P0, PT, R12, 0x2, !P0 ;  /* 0x000000020c00780c */ /* 0x000fc40004701070 */
[----:B------:R-:W-:Y:S01]  /*0dd0*/  ISETP.EQ.OR P1, PT, R18, RZ, !P1 ;  /* 0x000000ff1200720c */ /* 0x000fe20004f22670 */
[----:B-1----:R-:W-:Y:S01]  /*0de0*/  IMAD.MOV R24, RZ, RZ, -R2 ;  /* 0x000000ffff187224 */ /* 0x002fe200078e0a02 */
[----:B------:R-:W-:Y:S02]  /*0df0*/  R2UR UR11, R14 ;  /* 0x000000000e0b72ca */ /* 0x000fe400000e0000 */
[----:B------:R-:W-:Y:S01]  /*0e00*/  @P3 LEA.HI R0, R12, R12, RZ, 0x1 ;  /* 0x0000000c0c003211 */ /* 0x000fe200078f08ff */
[----:B0-----:R-:W-:Y:S01]  /*0e10*/  IMAD R3, R27, R24, R16 ;  /* 0x000000181b037224 */ /* 0x001fe200078e0210 */
[----:B------:R-:W-:Y:S02]  /*0e20*/  ISETP.EQ.AND P1, PT, R6, RZ, P1 ;  /* 0x000000ff0600720c */ /* 0x000fe40000f22270 */
[----:B------:R-:W-:Y:S02]  /*0e30*/  @P3 SHF.R.S32.HI R0, RZ, 0x1, R0 ;  /* 0x00000001ff003819 */ /* 0x000fe40000011400 */
[----:B------:R-:W-:Y:S01]  /*0e40*/  SEL R7, RZ, 0x1, !P1 ;  /* 0x00000001ff077807 */ /* 0x000fe20004800000 */
[----:B------:R2:W0:Y:S01]  /*0e50*/  @!UP1 SYNCS.EXCH.64 URZ, [UR8+0x358], UR4 ;  /* 0x00035804083f95b2 */ /* 0x0004220008000100 */
[----:B------:R-:W-:Y:S01]  /*0e60*/  @P3 ISETP.NE.AND P5, PT, R0, R3, PT ;  /* 0x000000030000320c */ /* 0x000fe20003fa5270 */
[----:B------:R-:W-:Y:S01]  /*0e70*/  NOP ;  /* 0x0000000000007918 */ /* 0x000fe20000000000 */
[----:B------:R-:W-:-:S02]  /*0e80*/  SEL R0, RZ, 0x1, !P0 ;  /* 0x00000001ff007807 */ /* 0x000fc40004000000 */
[----:B------:R-:W-:Y:S02]  /*0e90*/  @P3 SEL R13, RZ, 0x1, P5 ;  /* 0x00000001ff0d3807 */ /* 0x000fe40002800000 */
[----:B------:R-:W-:Y:S02]  /*0ea0*/  SEL R7, R7, 0x2, P6 ;  /* 0x0000000207077807 */ /* 0x000fe40003000000 */
[----:B------:R-:W-:Y:S01]  /*0eb0*/  LOP3.LUT R13, R13, R0, RZ, 0xc0, !PT ;  /* 0x000000000d0d7212 */ /* 0x000fe200078ec0ff */
[----:B------:R2:W1:Y:S01]  /*0ec0*/  @!UP2 SYNCS.EXCH.64 URZ, [UR9+0x330], UR6 ;  /* 0x00033006093fa5b2 */ /* 0x0004620008000100 */
[----:B------:R2:W4:Y:S01]  /*0ed0*/  @!UP3 SYNCS.EXCH.64 URZ, [UR9+0x338], UR6 ;  /* 0x00033806093fb5b2 */ /* 0x0005220008000100 */
[----:B------:R2:W0:Y:S01]  /*0ee0*/  @!UP4 SYNCS.EXCH.64 URZ, [UR9+0x340], UR6 ;  /* 0x00034006093fc5b2 */ /* 0x0004220008000100 */
[----:B------:R2:W0:Y:S01]  /*0ef0*/  @!UP5 SYNCS.EXCH.64 URZ, [UR9+0x348], UR6 ;  /* 0x00034806093fd5b2 */ /* 0x0004220008000100 */
[----:B------:R-:W-:Y:S01]  /*0f00*/  NOP ;  /* 0x0000000000007918 */ /* 0x000fe20000000000 */
[----:B--23--:R-:W-:Y:S05]  /*0f10*/  @!P2 BRA `(.L_x_4) ;  /* 0x000000000008a947 */ /* 0x00cfea0003800000 */
[----:B01--4-:R-:W-:Y:S01]  /*0f20*/  UCGABAR_ARV ;  /* 0x00000000000079c7 */ /* 0x013fe20008000000 */
[----:B------:R-:W-:Y:S05]  /*0f30*/  BRA `(.L_x_5) ;  /* 0x0000000000047947 */ /* 0x000fea0003800000 */
.L_x_4:
[----:B01--4-:R-:W-:Y:S01]  /*0f40*/  NOP ;  /* 0x0000000000007918 */ /* 0x013fe20000000000 */
.L_x_5:
[----:B------:R-:W-:Y:S01]  /*0f50*/  ULDC.64 UR4, c[0x0][0x598] ;  /* 0x0001660000047ab9 */ /* 0x000fe20000000a00 */
[----:B------:R-:W-:Y:S01]  /*0f60*/  ULDC.64 UR14, c[0x0][0x208] ;  /* 0x00008200000e7ab9 */ /* 0x000fe20000000a00 */
[----:B------:R-:W-:-:S04]  /*0f70*/  ISETP.NE.U32.AND P0, PT, RZ, UR4, PT ;  /* 0x00000004ff007c0c */ /* 0x000fc8000bf05070 */
[----:B------:R-:W-:-:S13]  /*0f80*/  ISETP.NE.AND.EX P0, PT, RZ, UR5, PT, P0 ;  /* 0x00000005ff007c0c */ /* 0x000fda000bf05300 */
[----:B------:R-:W-:Y:S05]  /*0f90*/  @!P0 BRA `(.L_x_6) ;  /* 0x00000000001c8947 */ /* 0x000fea0003800000 */
[----:B------:R-:W0:Y:S02]  /*0fa0*/  LDC.64 R2, c[0x0][0x598] ;  /* 0x00016600ff027b82 */ /* 0x000e240000000a00 */
[----:B0-----:R-:W2:Y:S02]  /*0fb0*/  LDG.E.64 R2, desc[UR14][R2.64] ;  /* 0x0000000e02027981 */ /* 0x001ea4000c1e1b00 */
[----:B--2---:R-:W-:-:S04]  /*0fc0*/  ISETP.NE.U32.AND P0, PT, R2, RZ, PT ;  /* 0x000000ff0200720c */ /* 0x004fc80003f05070 */
[----:B------:R-:W-:-:S13]  /*0fd0*/  ISETP.NE.AND.EX P0, PT, R3, RZ, PT, P0 ;  /* 0x000000ff0300720c */ /* 0x000fda0003f05300 */
[----:B------:R-:W-:Y:S05]  /*0fe0*/  @!P0 BRA `(.L_x_6) ;  /* 0x0000000000088947 */ /* 0x000fea0003800000 */
[----:B------:R0:W5:Y:S01]  /*0ff0*/  LD.E R14, desc[UR14][R2.64] ;  /* 0x0000000e020e7980 */ /* 0x000162000c101900 */
[----:B------:R-:W-:Y:S05]  /*1000*/  BRA `(.L_x_7) ;  /* 0x0000000000207947 */ /* 0x000fea0003800000 */
.L_x_6:
[----:B------:R-:W-:Y:S02]  /*1010*/  ULDC.64 UR4, c[0x0][0x588] ;  /* 0x0001620000047ab9 */ /* 0x000fe40000000a00 */
[----:B------:R-:W-:-:S04]  /*1020*/  ISETP.NE.U32.AND P0, PT, RZ, UR4, PT ;  /* 0x00000004ff007c0c */ /* 0x000fc8000bf05070 */
[----:B------:R-:W-:-:S13]  /*1030*/  ISETP.NE.AND.EX P0, PT, RZ, UR5, PT, P0 ;  /* 0x00000005ff007c0c */ /* 0x000fda000bf05300 */
[----:B------:R-:W-:Y:S05]  /*1040*/  @!P0 BRA `(.L_x_8) ;  /* 0x00000000000c8947 */ /* 0x000fea0003800000 */
[----:B------:R-:W0:Y:S02]  /*1050*/  LDC.64 R14, c[0x0][0x588] ;  /* 0x00016200ff0e7b82 */ /* 0x000e240000000a00 */
[----:B0-----:R1:W5:Y:S01]  /*1060*/  LDG.E R14, desc[UR14][R14.64] ;  /* 0x0000000e0e0e7981 */ /* 0x001362000c1e1900 */
[----:B------:R-:W-:Y:S05]  /*1070*/  BRA `(.L_x_7) ;  /* 0x0000000000047947 */ /* 0x000fea0003800000 */
.L_x_8:
[----:B------:R-:W2:Y:S02]  /*1080*/  LDC R14, c[0x0][0x580] ;  /* 0x00016000ff0e7b82 */ /* 0x000ea40000000800 */
.L_x_7:
[----:B------:R-:W-:Y:S02]  /*1090*/  ULDC.64 UR4, c[0x0][0x5a0] ;  /* 0x0001680000047ab9 */ /* 0x000fe40000000a00 */
[----:B------:R-:W-:-:S04]  /*10a0*/  ISETP.NE.U32.AND P0, PT, RZ, UR4, PT ;  /* 0x00000004ff007c0c */ /* 0x000fc8000bf05070 */
[----:B------:R-:W-:-:S13]  /*10b0*/  ISETP.NE.AND.EX P0, PT, RZ, UR5, PT, P0 ;  /* 0x00000005ff007c0c */ /* 0x000fda000bf05300 */
[----:B------:R-:W-:Y:S05]  /*10c0*/  @!P0 BRA `(.L_x_9) ;  /* 0x00000000001c8947 */ /* 0x000fea0003800000 */
[----:B0-----:R-:W0:Y:S02]  /*10d0*/  LDC.64 R2, c[0x0][0x5a0] ;  /* 0x00016800ff027b82 */ /* 0x001e240000000a00 */
[----:B0-----:R-:W3:Y:S02]  /*10e0*/  LDG.E.64 R2, desc[UR14][R2.64] ;  /* 0x0000000e02027981 */ /* 0x001ee4000c1e1b00 */
[----:B---3--:R-:W-:-:S04]  /*10f0*/  ISETP.NE.U32.AND P0, PT, R2, RZ, PT ;  /* 0x000000ff0200720c */ /* 0x008fc80003f05070 */
[----:B------:R-:W-:-:S13]  /*1100*/  ISETP.NE.AND.EX P0, PT, R3, RZ, PT, P0 ;  /* 0x000000ff0300720c */ /* 0x000fda0003f05300 */
[----:B------:R-:W-:Y:S05]  /*1110*/  @!P0 BRA `(.L_x_9) ;  /* 0x0000000000088947 */ /* 0x000fea0003800000 */
[----:B-1----:R0:W5:Y:S01]  /*1120*/  LD.E R15, desc[UR14][R2.64] ;  /* 0x0000000e020f7980 */ /* 0x002162000c101900 */
[----:B------:R-:W-:Y:S05]  /*1130*/  BRA `(.L_x_10) ;  /* 0x0000000000207947 */ /* 0x000fea0003800000 */
.L_x_9:
[----:B------:R-:W-:Y:S02]  /*1140*/  ULDC.64 UR4, c[0x0][0x590] ;  /* 0x0001640000047ab9 */ /* 0x000fe40000000a00 */
[----:B------:R-:W-:-:S04]  /*1150*/  ISETP.NE.U32.AND P0, PT, RZ, UR4, PT ;  /* 0x00000004ff007c0c */ /* 0x000fc8000bf05070 */
[----:B------:R-:W-:-:S13]  /*1160*/  ISETP.NE.AND.EX P0, PT, RZ, UR5, PT, P0 ;  /* 0x00000005ff007c0c */ /* 0x000fda000bf05300 */
[----:B------:R-:W-:Y:S05]  /*1170*/  @!P0 BRA `(.L_x_11) ;  /* 0x00000000000c8947 */ /* 0x000fea0003800000 */
[----:B0-----:R-:W1:Y:S02]  /*1180*/  LDC.64 R2, c[0x0][0x590] ;  /* 0x00016400ff027b82 */ /* 0x001e640000000a00 */
[----:B-1----:R1:W5:Y:S01]  /*1190*/  LDG.E R15, desc[UR14][R2.64] ;  /* 0x0000000e020f7981 */ /* 0x002362000c1e1900 */
[----:B------:R-:W-:Y:S05]  /*11a0*/  BRA `(.L_x_10) ;  /* 0x0000000000047947 */ /* 0x000fea0003800000 */
.L_x_11:
[----:B-1----:R-:W3:Y:S02]  /*11b0*/  LDC R15, c[0x0][0x584] ;  /* 0x00016100ff0f7b82 */ /* 0x002ee40000000800 */
.L_x_10:
[----:B------:R-:W4:Y:S01]  /*11c0*/  LDC R0, c[0x0][0x65c] ;  /* 0x00019700ff007b82 */ /* 0x000f220000000800 */
[----:B------:R-:W-:Y:S01]  /*11d0*/  ULDC UR8, c[0x0][0x28c] ;  /* 0x0000a30000087ab9 */ /* 0x000fe20000000800 */
[----:B------:R-:W-:Y:S01]  /*11e0*/  ISETP.NE.AND P0, PT, R6, 0x2, PT ;  /* 0x000000020600780c */ /* 0x000fe20003f05270 */
[----:B------:R-:W-:Y:S01]  /*11f0*/  UIADD3 UR8, UR8, 0x1f, URZ ;  /* 0x0000001f08087890 */ /* 0x000fe2000fffe03f */
[----:B------:R-:W-:Y:S01]  /*1200*/  IMAD.U32 R4, RZ, RZ, UR13 ;  /* 0x0000000dff047e24 */ /* 0x000fe2000f8e00ff */
[----:B------:R-:W-:Y:S01]  /*1210*/  UMOV UR5, URZ ;  /* 0x0000003f00057c82 */ /* 0x000fe20008000000 */
[----:B------:R-:W-:Y:S01]  /*1220*/  UMOV UR4, URZ ;  /* 0x0000003f00047c82 */ /* 0x000fe20008000000 */
[----:B------:R-:W-:-:S04]  /*1230*/  USHF.R.S32.HI UR9, URZ, 0x1f, UR8 ;  /* 0x0000001f3f097899 */ /* 0x000fc80008011408 */
[----:B------:R-:W-:Y:S01]  /*1240*/  ULEA.HI UR9, UR9, UR8, URZ, 0x5 ;  /* 0x0000000809097291 */ /* 0x000fe2000f8f283f */
[----:B----4-:R-:W-:-:S13]  /*1250*/  ISETP.NE.AND P3, PT, R0, 0x1, PT ;  /* 0x000000010000780c */ /* 0x010fda0003f65270 */
[----:B01----:R-:W0:Y:S01]  /*1260*/  @P3 LDC R3, c[0x0][0x10] ;  /* 0x00000400ff033b82 */ /* 0x003e220000000800 */
[----:B------:R-:W-:Y:S02]  /*1270*/  @P3 IMAD.MOV.U32 R17, RZ, RZ, RZ ;  /* 0x000000ffff113224 */ /* 0x000fe400078e00ff */
[----:B------:R-:W-:-:S05]  /*1280*/  @P3 IMAD.MOV.U32 R5, RZ, RZ, RZ ;  /* 0x000000ffff053224 */ /* 0x000fca00078e00ff */
[----:B------:R-:W1:Y:S01]  /*1290*/  @!P3 LDC R9, c[0x0][0xc] ;  /* 0x00000300ff09bb82 */ /* 0x000e620000000800 */
[----:B------:R-:W-:Y:S01]  /*12a0*/  ULDC UR6, c[0x0][0xc] ;  /* 0x0000030000067ab9 */ /* 0x000fe20000000800 */
[----:B------:R-:W-:Y:S02]  /*12b0*/  ULDC UR7, c[0x0][0x10] ;  /* 0x0000040000077ab9 */ /* 0x000fe40000000800 */
[----:B------:R-:W-:-:S04]  /*12c0*/  UIMAD.WIDE.U32 UR6, UR6, UR7, URZ ;  /* 0x00000007060672a5 */ /* 0x000fc8000f8e003f */
[----:B------:R-:W4:Y:S01]  /*12d0*/  LDC R8, c[0x0][0x14] ;  /* 0x00000500ff087b82 */ /* 0x000f220000000800 */
[----:B0-----:R-:W-:Y:S01]  /*12e0*/  @P3 IMAD.WIDE.U32 R2, R3, UR13, R16 ;  /* 0x0000000d03023c25 */ /* 0x001fe2000f8e0010 */
[----:B------:R-:W-:-:S03]  /*12f0*/  USHF.R.S32.HI UR13, URZ, 0x5, UR9 ;  /* 0x000000053f0d7899 */ /* 0x000fc60008011409 */
[----:B------:R-:W-:Y:S02]  /*1300*/  @P3 IMAD.IADD R3, R3, 0x1, R5 ;  /* 0x0000000103033824 */ /* 0x000fe400078e0205 */
[----:B------:R-:W-:Y:S02]  /*1310*/  IMAD.MOV.U32 R5, RZ, RZ, RZ ;  /* 0x000000ffff057224 */ /* 0x000fe400078e00ff */
[----:B-1----:R-:W-:-:S04]  /*1320*/  @!P3 IMAD.WIDE.U32 R4, R16, R9, R4 ;  /* 0x000000091004b225 */ /* 0x002fc800078e0004 */
[----:B------:R-:W-:Y:S02]  /*1330*/  @!P3 IMAD.MOV.U32 R2, RZ, RZ, R4 ;  /* 0x000000ffff02b224 */ /* 0x000fe400078e0004 */
[C---:B----4-:R-:W-:Y:S02]  /*1340*/  IMAD R21, R8.reuse, UR7, RZ ;  /* 0x0000000708157c24 */ /* 0x050fe4000f8e02ff */
[----:B------:R-:W-:Y:S01]  /*1350*/  IMAD.WIDE.U32 R8, R8, UR6, RZ ;  /* 0x0000000608087c25 */ /* 0x000fe2000f8e00ff */
[----:B------:R-:W-:-:S03]  /*1360*/  ULDC.64 UR6, c[0x0][0x650] ;  /* 0x0001940000067ab9 */ /* 0x000fc60000000a00 */
[----:B------:R-:W-:Y:S02]  /*1370*/  @!P3 IMAD.MOV.U32 R3, RZ, RZ, R5 ;  /* 0x000000ffff03b224 */ /* 0x000fe400078e0005 */
[----:B------:R-:W-:Y:S01]  /*1380*/  IMAD.IADD R0, R9, 0x1, R21 ;  /* 0x0000000109007824 */ /* 0x000fe200078e0215 */
[----:B------:R-:W-:Y:S06]  /*1390*/  @P0 BRA `(.L_x_12) ;  /* 0x0000000000200947 */ /* 0x000fec0003800000 */
[----:B------:R-:W-:Y:S01]  /*13a0*/  UISETP.GE.U32.AND UP0, UPT, UR13, 0x32, UPT ;  /* 0x000000320d00788c */ /* 0x000fe2000bf06070 */
[----:B------:R-:W-:Y:S01]  /*13b0*/  IADD3 R2, P0, R2, R8, RZ ;  /* 0x0000000802027210 */ /* 0x000fe20007f1e0ff */
[----:B------:R-:W-:-:S04]  /*13c0*/  UIMAD.WIDE.U32 UR4, UR13, 0x51eb851f, URZ ;  /* 0x51eb851f0d0478a5 */ /* 0x000fc8000f8e003f */
[----:B------:R-:W-:Y:S01]  /*13d0*/  USHF.R.U32.HI UR5, URZ, 0x4, UR5 ;  /* 0x000000043f057899 */ /* 0x000fe20008011605 */
[----:B------:R-:W-:Y:S02]  /*13e0*/  IMAD.X R3, R0, 0x1, R3, P0 ;  /* 0x0000000100037824 */ /* 0x000fe400000e0603 */
[----:B------:R-:W-:Y:S02]  /*13f0*/  UMOV UR4, URZ ;  /* 0x0000003f00047c82 */ /* 0x000fe40008000000 */
[----:B------:R-:W-:Y:S02]  /*1400*/  @UP0 ULOP3.LUT UR4, UR5, 0x1, URZ, 0xc0, !UPT ;  /* 0x0000000105040892 */ /* 0x000fe4000f8ec03f */
[----:B------:R-:W-:-:S12]  /*1410*/  UIMAD UR5, UR5, -0x32, UR13 ;  /* 0xffffffce050578a4 */ /* 0x000fd8000f8e020d */
.L_x_12:
[----:B------:R-:W-:Y:S01]  /*1420*/  ISETP.GE.U32.AND P0, PT, R2, UR6, PT ;  /* 0x0000000602007c0c */ /* 0x000fe2000bf06070 */
[----:B------:R-:W-:Y:S01]  /*1430*/  IMAD.MOV.U32 R6, RZ, RZ, -0x1 ;  /* 0xffffffffff067424 */ /* 0x000fe200078e00ff */
[----:B------:R-:W-:Y:S01]  /*1440*/  PRMT R20, RZ, 0x7610, R20 ;  /* 0x00007610ff147816 */ /* 0x000fe20000000014 */
[----:B------:R-:W-:Y:S01]  /*1450*/  IMAD.MOV.U32 R5, RZ, RZ, -0x1 ;  /* 0xffffffffff057424 */ /* 0x000fe200078e00ff */
[----:B------:R-:W-:Y:S01]  /*1460*/  ISETP.GE.U32.AND.EX P0, PT, R3, UR7, PT, P0 ;  /* 0x0000000703007c0c */ /* 0x000fe2000bf06100 */
[----:B------:R-:W-:-:S12]  /*1470*/  IMAD.MOV.U32 R4, RZ, RZ, -0x1 ;  /* 0xffffffffff047424 */ /* 0x000fd800078e00ff */
[----:B------:R-:W-:Y:S05]  /*1480*/  @P0 BRA `(.L_x_13) ;  /* 0x0000000400240947 */ /* 0x000fea0003800000 */
[----:B------:R-:W0:Y:S01]  /*1490*/  LDC.64 R30, c[0x0][0x628] ;  /* 0x00018a00ff1e7b82 */ /* 0x000e220000000a00 */
[----:B------:R-:W-:Y:S02]  /*14a0*/  IMAD.MOV.U32 R4, RZ, RZ, R2 ;  /* 0x000000ffff047224 */ /* 0x000fe400078e0002 */
[----:B------:R-:W-:-:S05]  /*14b0*/  IMAD.MOV.U32 R5, RZ, RZ, R3 ;  /* 0x000000ffff057224 */ /* 0x000fca00078e0003 */
[----:B------:R-:W1:Y:S08]  /*14c0*/  LDC R6, c[0x0][0x630] ;  /* 0x00018c00ff067b82 */ /* 0x000e700000000800 */
[----:B------:R-:W4:Y:S01]  /*14d0*/  LDC.64 R32, c[0x0][0x620] ;  /* 0x00018800ff207b82 */ /* 0x000f220000000a00 */
[----:B0-----:R-:W-:-:S04]  /*14e0*/  ISETP.NE.U32.AND P0, PT, R30, RZ, PT ;  /* 0x000000ff1e00720c */ /* 0x001fc80003f05070 */
[----:B------:R-:W-:-:S13]  /*14f0*/  ISETP.NE.AND.EX P0, PT, R31, RZ, PT, P0 ;  /* 0x000000ff1f00720c */ /* 0x000fda0003f05300 */
[----:B-1--4-:R-:W-:Y:S05]  /*1500*/  @!P0 BRA `(.L_x_14) ;  /* 0x0000000000288947 */ /* 0x012fea0003800000 */
[----:B------:R-:W0:Y:S02]  /*1510*/  LDC R23, c[0x0][0x634] ;  /* 0x00018d00ff177b82 */ /* 0x000e240000000800 */
[----:B0-----:R-:W-:-:S05]  /*1520*/  IADD3 R23, P0, R2, R23, RZ ;  /* 0x0000001702177210 */ /* 0x001fca0007f1e0ff */
[----:B------:R-:W-:-:S04]  /*1530*/  IMAD.X R29, RZ, RZ, R3, P0 ;  /* 0x000000ffff1d7224 */ /* 0x000fc800000e0603 */
[----:B------:R-:W-:-:S04]  /*1540*/  IMAD.WIDE.U32 R4, R29, R30, RZ ;  /* 0x0000001e1d047225 */ /* 0x000fc800078e00ff */
[----:B------:R-:W-:-:S04]  /*1550*/  IMAD.WIDE.U32 R20, P0, R23, R31, R4 ;  /* 0x0000001f17147225 */ /* 0x000fc80007800004 */
[----:B------:R-:W-:-:S04]  /*1560*/  IMAD.WIDE.U32 R4, R23, R30, RZ ;  /* 0x0000001e17047225 */ /* 0x000fc800078e00ff */
[----:B------:R-:W-:Y:S01]  /*1570*/  IMAD.X R23, RZ, RZ, RZ, P0 ;  /* 0x000000ffff177224 */ /* 0x000fe200000e06ff */
[----:B------:R-:W-:Y:S01]  /*1580*/  IADD3 RZ, P0, R5, R20, RZ ;  /* 0x0000001405ff7210 */ /* 0x000fe20007f1e0ff */
[----:B------:R-:W-:-:S04]  /*1590*/  IMAD.MOV.U32 R22, RZ, RZ, R21 ;  /* 0x000000ffff167224 */ /* 0x000fc800078e0015 */
[----:B------:R-:W-:-:S08]  /*15a0*/  IMAD.WIDE.U32.X R4, R29, R31, R22, P0 ;  /* 0x0000001f1d047225 */ /* 0x000fd000000e0416 */
.L_x_14:
[----:B------:R-:W0:Y:S01]  /*15b0*/  LDC.64 R34, c[0x0][0x640] ;  /* 0x00019000ff227b82 */ /* 0x000e220000000a00 */
[-CC-:B------:R-:W-:Y:S01]  /*15c0*/  SHF.R.U64 R36, R4, R6.reuse, R5.reuse ;  /* 0x0000000604247219 */ /* 0x180fe20000001205 */
[----:B------:R-:W-:Y:S01]  /*15d0*/  IMAD.MOV.U32 R39, RZ, RZ, 0x1 ;  /* 0x00000001ff277424 */ /* 0x000fe200078e00ff */
[----:B------:R-:W-:Y:S02]  /*15e0*/  SHF.R.U32.HI R4, RZ, R6, R5 ;  /* 0x00000006ff047219 */ /* 0x000fe40000011605 */
[----:B------:R-:W-:-:S03]  /*15f0*/  IADD3 R21, P0, RZ, -R36, RZ ;  /* 0x80000024ff157210 */ /* 0x000fc60007f1e0ff */
[----:B------:R-:W1:Y:S02]  /*1600*/  LDC R20, c[0x0][0x618] ;  /* 0x00018600ff147b82 */ /* 0x000e640000000800 */
[----:B------:R-:W-:-:S04]  /*1610*/  IMAD.X R5, RZ, RZ, ~R4, P0 ;  /* 0x000000ffff057224 */ /* 0x000fc800000e0e04 */
[-C--:B------:R-:W-:Y:S02]  /*1620*/  IMAD R6, R5, R32.reuse, RZ ;  /* 0x0000002005067224 */ /* 0x080fe400078e02ff */
[----:B------:R-:W4:Y:S01]  /*1630*/  LDC R23, c[0x0][0x608] ;  /* 0x00018200ff177b82 */ /* 0x000f220000000800 */
[----:B------:R-:W-:-:S04]  /*1640*/  IMAD.WIDE.U32 R4, R21, R32, R2 ;  /* 0x0000002015047225 */ /* 0x000fc800078e0002 */
[----:B------:R-:W-:-:S03]  /*1650*/  IMAD R21, R21, R33, R6 ;  /* 0x0000002115157224 */ /* 0x000fc600078e0206 */
[----:B------:R-:W2:Y:S01]  /*1660*/  LDC R26, c[0x0][0x658] ;  /* 0x00019600ff1a7b82 */ /* 0x000ea20000000800 */
[----:B------:R-:W-:Y:S01]  /*1670*/  IMAD.IADD R5, R5, 0x1, R21 ;  /* 0x0000000105057824 */ /* 0x000fe200078e0215 */
[----:B0-----:R-:W-:Y:S01]  /*1680*/  ISETP.NE.U32.AND P0, PT, R34, RZ, PT ;  /* 0x000000ff2200720c */ /* 0x001fe20003f05070 */
[----:B------:R-:W-:-:S03]  /*1690*/  IMAD.MOV.U32 R21, RZ, RZ, -0x1 ;  /* 0xffffffffff157424 */ /* 0x000fc600078e00ff */
[----:B------:R-:W-:Y:S02]  /*16a0*/  ISETP.NE.AND.EX P0, PT, R35, RZ, PT, P0 ;  /* 0x000000ff2300720c */ /* 0x000fe40003f05300 */
[----:B------:R-:W0:Y:S01]  /*16b0*/  LDC R33, c[0x0][0x600] ;  /* 0x00018000ff217b82 */ /* 0x000e220000000800 */
[-CC-:B-1----:R-:W-:Y:S02]  /*16c0*/  SHF.R.U64 R31, R4, R20.reuse, R5.reuse ;  /* 0x00000014041f7219 */ /* 0x182fe40000001205 */
[----:B------:R-:W-:-:S05]  /*16d0*/  SHF.R.U32.HI R4, RZ, R20, R5 ;  /* 0x00000014ff047219 */ /* 0x000fca0000011605 */
[----:B------:R-:W1:Y:S01]  /*16e0*/  LDC R28, c[0x0][0x648] ;  /* 0x00019200ff1c7b82 */ /* 0x000e620000000800 */
[-CC-:B----4-:R-:W-:Y:S02]  /*16f0*/  SHF.R.U64 R41, R31, R23.reuse, R4.reuse ;  /* 0x000000171f297219 */ /* 0x190fe40000001204 */
[----:B------:R-:W-:-:S05]  /*1700*/  SHF.R.U32.HI R5, RZ, R23, R4 ;  /* 0x00000017ff057219 */ /* 0x000fca0000011604 */
[----:B------:R-:W4:Y:S01]  /*1710*/  LDC R37, c[0x0][0x638] ;  /* 0x00018e00ff257b82 */ /* 0x000f220000000800 */
[-C--:B--2---:R-:W-:Y:S02]  /*1720*/  SHF.L.U32 R4, R21, R26.reuse, RZ ;  /* 0x0000001a15047219 */ /* 0x084fe400000006ff */
[--C-:B------:R-:W-:Y:S02]  /*1730*/  SHF.R.U64 R32, R41, R26, R5.reuse ;  /* 0x0000001a29207219 */ /* 0x100fe40000001205 */
[----:B------:R-:W-:Y:S02]  /*1740*/  LOP3.LUT R6, RZ, R4, RZ, 0x33, !PT ;  /* 0x00000004ff067212 */ /* 0x000fe400078e33ff */
[----:B------:R-:W-:Y:S01]  /*1750*/  SHF.R.U32.HI R5, RZ, R26, R5 ;  /* 0x0000001aff057219 */ /* 0x000fe20000011605 */
[----:B------:R-:W2:Y:S01]  /*1760*/  LDC R30, c[0x0][0x610] ;  /* 0x00018400ff1e7b82 */ /* 0x000ea20000000800 */
[----:B------:R-:W-:Y:S01]  /*1770*/  IMAD.MOV.U32 R4, RZ, RZ, R32 ;  /* 0x000000ffff047224 */ /* 0x000fe200078e0020 */
[----:B------:R-:W-:Y:S06]  /*1780*/  @!P0 BRA `(.L_x_15) ;  /* 0x0000000000288947 */ /* 0x000fec0003800000 */
[----:B------:R-:W3:Y:S02]  /*1790*/  LDC R23, c[0x0][0x64c] ;  /* 0x00019300ff177b82 */ /* 0x000ee40000000800 */
[----:B---3--:R-:W-:-:S05]  /*17a0*/  IADD3 R23, P0, R32, R23, RZ ;  /* 0x0000001720177210 */ /* 0x008fca0007f1e0ff */
        /* <DEDUP_REMOVED lines=8> */
.L_x_15:
[----:B-1----:R-:W-:Y:S01]  /*1830*/  SHF.R.U64 R17, R4, R28, R5 ;  /* 0x0000001c04117219 */ /* 0x002fe20000001205 */
[----:B------:R-:W-:Y:S01]  /*1840*/  @P3 IMAD R25, R27, R24, R16 ;  /* 0x000000181b193224 */ /* 0x000fe200078e0210 */
[----:B------:R-:W-:Y:S02]  /*1850*/  SHF.L.U32 R4, R39, R26, RZ ;  /* 0x0000001a27047219 */ /* 0x000fe400000006ff */
[----:B------:R-:W-:Y:S01]  /*1860*/  LOP3.LUT R5, R41, R6, RZ, 0xc0, !PT ;  /* 0x0000000629057212 */ /* 0x000fe200078ec0ff */
[----:B0-----:R-:W-:Y:S02]  /*1870*/  VIADD R6, R33, 0xffffffff ;  /* 0xffffffff21067836 */ /* 0x001fe40000000000 */
[----:B------:R-:W-:Y:S02]  /*1880*/  IMAD.MOV R20, RZ, RZ, -R17 ;  /* 0x000000ffff147224 */ /* 0x000fe400078e0a11 */
[----:B------:R-:W-:Y:S01]  /*1890*/  IMAD R16, R4, R17, R5 ;  /* 0x0000001104107224 */ /* 0x000fe200078e0205 */
[----:B------:R-:W-:Y:S01]  /*18a0*/  LOP3.LUT R17, R31, R6, RZ, 0xc0, !PT ;  /* 0x000000061f117212 */ /* 0x000fe200078ec0ff */
[----:B----4-:R-:W-:-:S02]  /*18b0*/  IMAD R4, R20, R37, R32 ;  /* 0x0000002514047224 */ /* 0x010fc400078e0220 */
[----:B--2---:R-:W-:Y:S02]  /*18c0*/  IMAD R6, R16, R30, R25 ;  /* 0x0000001e10067224 */ /* 0x004fe400078e0219 */
[----:B------:R-:W-:Y:S02]  /*18d0*/  IMAD R17, R4, R33, R17 ;  /* 0x0000002104117224 */ /* 0x000fe400078e0211 */
[----:B------:R-:W-:Y:S02]  /*18e0*/  IMAD.MOV.U32 R20, RZ, RZ, 0x1 ;  /* 0x00000001ff147424 */ /* 0x000fe400078e00ff */
[----:B------:R-:W-:Y:S01]  /*18f0*/  IMAD.MOV.U32 R4, RZ, RZ, R36 ;  /* 0x000000ffff047224 */ /* 0x000fe200078e0024 */
[----:B------:R-:W-:Y:S02]  /*1900*/  SEL R5, R17, R6, !P3 ;  /* 0x0000000611057207 */ /* 0x000fe40005800000 */
[----:B------:R-:W-:-:S07]  /*1910*/  SEL R6, R6, R17, !P3 ;  /* 0x0000001106067207 */ /* 0x000fce0005800000 */
.L_x_13:
[----:B------:R-:W-:Y:S05]  /*1920*/  @!P2 BRA `(.L_x_16) ;  /* 0x00000000000ca947 */ /* 0x000fea0003800000 */
[----:B------:R-:W-:Y:S01]  /*1930*/  UCGABAR_WAIT ;  /* 0x0000000000007dc7 */ /* 0x000fe20008000000 */
[----:B------:R-:W-:Y:S01]  /*1940*/  CCTL.IVALL ;  /* 0x00000000ff00798f */ /* 0x000fe20002000000 */
[----:B------:R-:W-:Y:S05]  /*1950*/  BRA `(.L_x_17) ;  /* 0x0000000000047947 */ /* 0x000fea0003800000 */
.L_x_16:
[----:B------:R-:W-:Y:S06]  /*1960*/  BAR.SYNC.DEFER_BLOCKING 0x0 ;  /* 0x0000000000007b1d */ /* 0x000fec0000010000 */
.L_x_17:
[----:B------:R-:W-:Y:S05]  /*1970*/  @!P4 BRA `(.L_x_18) ;  /* 0x000000500044c947 */ /* 0x000fea0003800000 */
[----:B------:R-:W-:-:S13]  /*1980*/  ISETP.GT.U32.AND P0, PT, R38, 0x1, PT ;  /* 0x000000012600780c */ /* 0x000fda0003f04070 */
[----:B------:R-:W-:Y:S05]  /*1990*/  @P0 EXIT ;  /* 0x000000000000094d */ /* 0x000fea0003800000 */
.L_x_19:
[----:B------:R-:W-:-:S08]  /*19a0*/  NOP ;  /* 0x0000000000007918 */ /* 0x000fd00000000000 */
[----:B------:R-:W0:Y:S02]  /*19b0*/  USETMAXREG.TRY_ALLOC.CTAPOOL UP0, 0xe8 ;  /* 0x000000e8000079c8 */ /* 0x000e240008000600 */
[----:B0-----:R-:W-:-:S13]  /*19c0*/  PLOP3.LUT P0, PT, PT, PT, UP0, 0x80, 0x0 ;  /* 0x000000000000781c */ /* 0x001fda0003f0f008 */
[----:B------:R-:W-:Y:S05]  /*19d0*/  @!P0 BRA `(.L_x_19) ;  /* 0xfffffffc00f08947 */ /* 0x000fea000383ffff */
[----:B------:R-:W-:-:S13]  /*19e0*/  LOP3.LUT P0, RZ, R20, 0xff, RZ, 0xc0, !PT ;  /* 0x000000ff14ff7812 */ /* 0x000fda000780c0ff */
[----:B------:R-:W-:Y:S05]  /*19f0*/  @!P0 EXIT ;  /* 0x000000000000894d */ /* 0x000fea0003800000 */
[----:B------:R-:W0:Y:S01]  /*1a00*/  S2UR UR6, SR_CgaCtaId ;  /* 0x00000000000679c3 */ /* 0x000e220000008800 */
[CC--:B------:R-:W-:Y:S01]  /*1a10*/  LEA.HI R11, R19.reuse, R10.reuse, RZ, 0x2 ;  /* 0x0000000a130b7211 */ /* 0x0c0fe200078f10ff */
[----:B------:R-:W-:Y:S01]  /*1a20*/  UIADD3 UR7, UR11, -0x1, URZ ;  /* 0xffffffff0b077890 */ /* 0x000fe2000fffe03f */
[----:B------:R-:W-:Y:S01]  /*1a30*/  LEA.HI R19, R19, R10, RZ, 0x5 ;  /* 0x0000000a13137211 */ /* 0x000fe200078f28ff */
[----:B------:R-:W-:Y:S01]  /*1a40*/  UMOV UR9, 0x400 ;  /* 0x0000040000097882 */ /* 0x000fe20000000000 */
[--C-:B------:R-:W-:Y:S01]  /*1a50*/  SHF.R.S32.HI R16, RZ, 0x2, R11.reuse ;  /* 0x00000002ff107819 */ /* 0x100fe2000001140b */
[----:B------:R-:W-:Y:S01]  /*1a60*/  UISETP.LT.AND UP0, UPT, UR13, 0x1, UPT ;  /* 0x000000010d00788c */ /* 0x000fe2000bf01270 */
[----:B------:R-:W-:Y:S01]  /*1a70*/  SHF.R.S32.HI R17, RZ, 0x1f, R11 ;  /* 0x0000001fff117819 */ /* 0x000fe2000001140b */
[----:B------:R-:W-:Y:S01]  /*1a80*/  USHF.L.U32 UR21, UR13, 0x1, URZ ;  /* 0x000000010d157899 */ /* 0x000fe2000800063f */
[----:B------:R-:W-:Y:S01]  /*1a90*/  SHF.R.S32.HI R19, RZ, 0x5, R19 ;  /* 0x00000005ff137819 */ /* 0x000fe20000011413 */
[----:B------:R-:W-:Y:S01]  /*1aa0*/  USEL UR10, UR13, 0x1, UP0 ;  /* 0x000000010d0a7887 */ /* 0x000fe20008000000 */
[----:B------:R-:W-:Y:S01]  /*1ab0*/  LEA.HI R17, R17, R16, RZ, 0x3 ;  /* 0x0000001011117211 */ /* 0x000fe200078f18ff */
[----:B------:R-:W-:Y:S01]  /*1ac0*/  UISETP.NE.AND UP0, UPT, UR7, URZ, UPT ;  /* 0x0000003f0700728c */ /* 0x000fe2000bf05270 */
[----:B------:R-:W-:Y:S01]  /*1ad0*/  LOP3.LUT R11, R11, 0xfffffffc, RZ, 0xc0, !PT ;  /* 0xfffffffc0b0b7812 */ /* 0x000fe200078ec0ff */
[----:B------:R-:W-:Y:S01]  /*1ae0*/  UIADD3 UR10, -UR10, UR13, URZ ;  /* 0x0000000d0a0a7290 */ /* 0x000fe2000fffe13f */
[----:B------:R-:W-:-:S02]  /*1af0*/  LOP3.LUT R17, R17, 0xfffffff8, RZ, 0xc0, !PT ;  /* 0xfffffff811117812 */ /* 0x000fc400078ec0ff */
[----:B------:R-:W-:Y:S01]  /*1b00*/  LOP3.LUT R102, R7, 0x1, RZ, 0xfc, !PT ;  /* 0x0000000107667812 */ /* 0x000fe200078efcff */
[----:B------:R-:W-:Y:S02]  /*1b10*/  IMAD.IADD R20, R10, 0x1, -R11 ;  /* 0x000000010a147824 */ /* 0x000fe400078e0a0b */
[----:B------:R-:W-:Y:S01]  /*1b20*/  IMAD.IADD R16, R16, 0x1, -R17 ;  /* 0x0000000110107824 */ /* 0x000fe200078e0a11 */
[----:B0-----:R-:W-:-:S04]  /*1b30*/  ULEA UR9, UR6, UR9, 0x18 ;  /* 0x0000000906097291 */ /* 0x001fc8000f8ec03f */
[--C-:B------:R-:W-:Y:S01]  /*1b40*/  SHF.R.S32.HI R17, RZ, 0x1f, R16.reuse ;  /* 0x0000001fff117819 */ /* 0x100fe20000011410 */
[----:B------:R-:W-:Y:S01]  /*1b50*/  USHF.L.U32 UR6, UR7, 0x3, URZ ;  /* 0x0000000307067899 */ /* 0x000fe2000800063f */
[C-C-:B------:R-:W-:Y:S01]  /*1b60*/  IMAD R21, R19.reuse, -0x10, -R16.reuse ;  /* 0xfffffff013157824 */ /* 0x140fe200078e0a10 */
[----:B------:R-:W-:Y:S02]  /*1b70*/  USEL UR7, URZ, 0x1, UP0 ;  /* 0x000000013f077887 */ /* 0x000fe40008000000 */
[----:B------:R-:W-:Y:S01]  /*1b80*/  ULOP3.LUT UR6, UR6, 0x8, URZ, 0xc0, !UPT ;  /* 0x0000000806067892 */ /* 0x000fe2000f8ec03f */
[----:B------:R-:W-:Y:S01]  /*1b90*/  IMAD.WIDE R10, R19, 0x10, R16 ;  /* 0x00000010130a7825 */ /* 0x000fe200078e0210 */
[----:B------:R-:W-:Y:S02]  /*1ba0*/  UIADD3 UR20, UR9, 0x330, URZ ;  /* 0x0000033009147890 */ /* 0x000fe4000fffe03f */
[----:B------:R-:W-:Y:S01]  /*1bb0*/  ULOP3.LUT UR22, UR6, 0x8, URZ, 0x3c, !UPT ;  /* 0x0000000806167892 */ /* 0x000fe2000f8e3c3f */
[----:B------:R-:W-:Y:S01]  /*1bc0*/  IMAD.U32 R103, RZ, RZ, UR7 ;  /* 0x00000007ff677e24 */ /* 0x000fe2000f8e00ff */
[----:B------:R-:W-:-:S02]  /*1bd0*/  ULOP3.LUT UR12, UR6, 0x18, URZ, 0x3c, !UPT ;  /* 0x00000018060c7892 */ /* 0x000fc4000f8e3c3f */
[----:B------:R-:W-:Y:S01]  /*1be0*/  ULEA UR11, UR11, UR20, 0x3 ;  /* 0x000000140b0b7291 */ /* 0x000fe2000f8e183f */
[----:B------:R-:W-:Y:S02]  /*1bf0*/  ULDC UR6, c[0x0][0x284] ;  /* 0x0000a10000067ab9 */ /* 0x000fe40000000800 */
[----:B------:R-:W-:-:S09]  /*1c00*/  VIADD R21, R21, UR6 ;  /* 0x0000000615157c36 */ /* 0x000fd20008000000 */
.L_x_126:
[----:B------:R-:W-:Y:S01]  /*1c10*/  SHF.L.U32 R16, R103, 0x1f, RZ ;  /* 0x0000001f67107819 */ /* 0x000fe200000006ff */
[----:B------:R-:W0:Y:S01]  /*1c20*/  LDC R17, c[0x0][0x28c] ;  /* 0x0000a300ff117b82 */ /* 0x000e220000000800 */
[----:B------:R-:W-:Y:S01]  /*1c30*/  UMOV UR6, URZ ;  /* 0x0000003f00067c82 */ /* 0x000fe20008000000 */
[----:B------:R-:W-:Y:S01]  /*1c40*/  UMOV UR23, UR5 ;  /* 0x0000000500177c82 */ /* 0x000fe20008000000 */
[----:B-1----:R-:W1:Y:S01]  /*1c50*/  SYNCS.PHASECHK.TRANS64.TRYWAIT P0, [UR11+-0x8], R16 ;  /* 0xfffff810ff0075a7 */ /* 0x002e62000800014b */
[----:B0-----:R-:W-:Y:S01]  /*1c60*/  ISETP.GE.AND P1, PT, R17, 0x1, PT ;  /* 0x000000011100780c */ /* 0x001fe20003f26270 */
[----:B-1234-:R-:W-:-:S12]  /*1c70*/  @!P0 BRA `(.L_x_20) ;  /* 0x0000007400f48947 */ /* 0x01efd80003800000 */
.L_x_194:
[----:B------:R-:W-:Y:S01]  /*1c80*/  UMOV UR7, URZ ;  /* 0x0000003f00077c82 */ /* 0x000fe20008000000 */
[----:B------:R-:W-:Y:S01]  /*1c90*/  UMOV UR8, URZ ;  /* 0x0000003f00087c82 */ /* 0x000fe20008000000 */
[----:B------:R-:W-:Y:S02]  /*1ca0*/  CS2R R22, SRZ ;  /* 0x0000000000167805 */ /* 0x000fe4000001ff00 */
[----:B------:R-:W-:Y:S02]  /*1cb0*/  CS2R R64, SRZ ;  /* 0x0000000000407805 */ /* 0x000fe4000001ff00 */
[----:B------:R-:W-:Y:S02]  /*1cc0*/  CS2R R66, SRZ ;  /* 0x0000000000427805 */ /* 0x000fe4000001ff00 */
[----:B------:R-:W-:Y:S02]  /*1cd0*/  CS2R R68, SRZ ;  /* 0x0000000000447805 */ /* 0x000fe4000001ff00 */
[----:B------:R-:W-:-:S02]  /*1ce0*/  CS2R R70, SRZ ;  /* 0x0000000000467805 */ /* 0x000fc4000001ff00 */
[----:B------:R-:W-:Y:S02]  /*1cf0*/  CS2R R72, SRZ ;  /* 0x0000000000487805 */ /* 0x000fe4000001ff00 */
        /* <DEDUP_REMOVED lines=13> */
[----:B------:R-:W-:Y:S01]  /*1dd0*/  CS2R R100, SRZ ;  /* 0x0000000000647805 */ /* 0x000fe2000001ff00 */
[----:B------:R-:W-:Y:S01]  /*1de0*/  IMAD.U32 R104, RZ, RZ, UR4 ;  /* 0x00000004ff687e24 */ /* 0x000fe2000f8e00ff */
        /* <DEDUP_REMOVED lines=19> */
[----:B------:R-:W-:Y:S01]  /*1f20*/  CS2R R30, SRZ ;  /* 0x00000000001e7805 */ /* 0x000fe2000001ff00 */
[----:B------:R-:W-:Y:S06]  /*1f30*/  @!P1 BRA `(.L_x_21) ;  /* 0x0000000400dc9947 */ /* 0x000fec0003800000 */
[----:B------:R-:W-:-:S13]  /*1f40*/  ISETP.NE.AND P1, PT, R102, 0x3, PT ;  /* 0x000000036600780c */ /* 0x000fda0003f25270 */
[----:B------:R-:W-:Y:S05]  /*1f50*/  @!P1 BRA `(.L_x_22) ;  /* 0x0000000000049947 */ /* 0x000fea0003800000 */
[----:B------:R-:W-:Y:S01]  /*1f60*/  BPT.TRAP 0x1 ;  /* 0x000000040000795c */ /* 0x000fe20000300000 */
.L_x_22:
[----:B------:R-:W-:Y:S01]  /*1f70*/  ULEA UR7, UR5, UR9, 0x3 ;  /* 0x0000000905077291 */ /* 0x000fe2000f8e183f */
[----:B0-----:R-:W-:-:S05]  /*1f80*/  IMAD.U32 R16, RZ, RZ, UR4 ;  /* 0x00000004ff107e24 */ /* 0x001fca000f8e00ff */
[----:B------:R-:W-:-:S04]  /*1f90*/  SHF.L.U32 R16, R16, 0x1f, RZ ;  /* 0x0000001f10107819 */ /* 0x000fc800000006ff */
[----:B------:R0:W1:Y:S01]  /*1fa0*/  SYNCS.PHASECHK.TRANS64.TRYWAIT P0, [UR7], R16 ;  /* 0x00000010ff0075a7 */ /* 0x0000620008000147 */
[----:B------:R-:W-:Y:S05]  /*1fb0*/  @!P1 BRA `(.L_x_23) ;  /* 0x0000000000049947 */ /* 0x000fea0003800000 */
[----:B------:R-:W-:Y:S01]  /*1fc0*/  BPT.TRAP 0x1 ;  /* 0x000000040000795c */ /* 0x000fe20000300000 */
.L_x_23:
[----:B------:R-:W-:Y:S01]  /*1fd0*/  UMOV UR6, 0x1 ;  /* 0x0000000100067882 */ /* 0x000fe20000000000 */
[----:B------:R-:W-:Y:S01]  /*1fe0*/  IMAD.MOV.U32 R22, RZ, RZ, RZ ;  /* 0x000000ffff167224 */ /* 0x000fe200078e00ff */
[----:B-1----:R-:W-:Y:S06]  /*1ff0*/  @P0 BRA `(.L_x_24) ;  /* 0x0000000000080947 */ /* 0x002fec0003800000 */
[----:B------:R-:W1:Y:S02]  /*2000*/  SYNCS.PHASECHK.TRANS64.TRYWAIT P0, [UR7], R16 ;  /* 0x00000010ff0075a7 */ /* 0x000e640008000147 */
[----:B-1----:R-:W-:Y:S05]  /*2010*/  @!P0 BRA `(.L_x_25) ;  /* 0x0000007400248947 */ /* 0x002fea0003800000 */
.L_x_24:
[----:B------:R-:W-:Y:S01]  /*2020*/  UIADD3 UR7, UR9, 0x400, URZ ;  /* 0x0000040009077890 */ /* 0x000fe2000fffe03f */
[----:B------:R-:W-:Y:S01]  /*2030*/  WARPGROUP.ARRIVE ;  /* 0x00000000000079c5 */ /* 0x000fe20000000000 */
[----:B------:R-:W-:Y:S01]  /*2040*/  UIADD3 UR8, UR9, 0x19400, URZ ;  /* 0x0001940009087890 */ /* 0x000fe2000fffe03f */
[----:B------:R-:W-:Y:S01]  /*2050*/  IMAD.MOV.U32 R23, RZ, RZ, RZ ;  /* 0x000000ffff177224 */ /* 0x000fe200078e00ff */
[----:B------:R-:W-:Y:S01]  /*2060*/  USHF.R.U32.HI UR7, URZ, 0x4, UR7 ;  /* 0x000000043f077899 */ /* 0x000fe20008011607 */
[----:B------:R-:W-:Y:S01]  /*2070*/  CS2R R64, SRZ ;  /* 0x0000000000407805 */ /* 0x000fe2000001ff00 */
[----:B------:R-:W-:Y:S01]  /*2080*/  USHF.R.U32.HI UR8, URZ, 0x4, UR8 ;  /* 0x000000043f087899 */ /* 0x000fe20008011608 */
[----:B------:R-:W-:Y:S01]  /*2090*/  CS2R R66, SRZ ;  /* 0x0000000000427805 */ /* 0x000fe2000001ff00 */
[----:B------:R-:W-:Y:S01]  /*20a0*/  ULOP3.LUT UR7, UR7, 0x3fff, URZ, 0xc0, !UPT ;  /* 0x00003fff07077892 */ /* 0x000fe2000f8ec03f */
[----:B------:R-:W-:Y:S01]  /*20b0*/  CS2R R68, SRZ ;  /* 0x0000000000447805 */ /* 0x000fe2000001ff00 */
[----:B------:R-:W-:Y:S01]  /*20c0*/  ULOP3.LUT UR8, UR8, 0x3fff, URZ, 0xc0, !UPT ;  /* 0x00003fff08087892 */ /* 0x000fe2000f8ec03f */
[----:B------:R-:W-:Y:S01]  /*20d0*/  CS2R R70, SRZ ;  /* 0x0000000000467805 */ /* 0x000fe2000001ff00 */
[----:B------:R-:W-:Y:S01]  /*20e0*/  ULOP3.LUT UR16, UR7, 0x10000, URZ, 0xfc, !UPT ;  /* 0x0001000007107892 */ /* 0x000fe2000f8efc3f */
[----:B------:R-:W-:Y:S01]  /*20f0*/  CS2R R72, SRZ ;  /* 0x0000000000487805 */ /* 0x000fe2000001ff00 */
[----:B------:R-:W-:Y:S01]  /*2100*/  ULOP3.LUT UR7, UR8, 0x10000, URZ, 0xfc, !UPT ;  /* 0x0001000008077892 */ /* 0x000fe2000f8efc3f */
[----:B------:R-:W-:Y:S01]  /*2110*/  CS2R R74, SRZ ;  /* 0x00000000004a7805 */ /* 0x000fe2000001ff00 */
[----:B------:R-:W-:Y:S01]  /*2120*/  ULEA UR16, UR5, UR16, 0x7 ;  /* 0x0000001005107291 */ /* 0x000fe2000f8e383f */
[----:B------:R-:W-:Y:S01]  /*2130*/  CS2R R76, SRZ ;  /* 0x00000000004c7805 */ /* 0x000fe2000001ff00 */
[----:B------:R-:W-:Y:S01]  /*2140*/  UIMAD UR7, UR5, 0xa0, UR7 ;  /* 0x000000a0050778a4 */ /* 0x000fe2000f8e0207 */
[----:B------:R-:W-:Y:S01]  /*2150*/  CS2R R78, SRZ ;  /* 0x00000000004e7805 */ /* 0x000fe2000001ff00 */
[----:B------:R-:W-:Y:S01]  /*2160*/  UMOV UR17, 0xc0000010 ;  /* 0xc000001000117882 */ /* 0x000fe20000000000 */
[----:B------:R-:W-:Y:S01]  /*2170*/  UMOV UR19, 0xc0000010 ;  /* 0xc000001000137882 */ /* 0x000fe20000000000 */
[----:B------:R-:W-:Y:S01]  /*2180*/  UIADD3 UR8, UR7, 0x20, URZ ;  /* 0x0000002007087890 */ /* 0x000fe2000fffe03f */
[----:B------:R-:W-:Y:S01]  /*2190*/  CS2R R80, SRZ ;  /* 0x0000000000507805 */ /* 0x000fe2000001ff00 */
[----:B------:R-:W-:Y:S01]  /*21a0*/  UIADD3 UR23, UR7, 0x40, URZ ;  /* 0x0000004007177890 */ /* 0x000fe2000fffe03f */
[----:B------:R-:W-:Y:S01]  /*21b0*/  CS2R R82, SRZ ;  /* 0x0000000000527805 */ /* 0x000fe2000001ff00 */
[----:B------:R-:W-:Y:S01]  /*21c0*/  UMOV UR18, UR7 ;  /* 0x0000000700127c82 */ /* 0x000fe20008000000 */
[----:B------:R-:W-:Y:S01]  /*21d0*/  CS2R R84, SRZ ;  /* 0x0000000000547805 */ /* 0x000fe2000001ff00 */
[----:B------:R-:W-:Y:S01]  /*21e0*/  QGMMA.64x16x32.F32.E4M3.E4M3 R56, gdesc[UR16], RZ, !UPT ;  /* 0x00200000103879f3 */ /* 0x000fe2000c7008ff */
[----:B------:R-:W-:Y:S01]  /*21f0*/  UMOV UR18, UR8 ;  /* 0x0000000800127c82 */ /* 0x000fe20008000000 */
[----:B------:R-:W-:Y:S01]  /*2200*/  UIADD3 UR8, UR7, 0x60, URZ ;  /* 0x0000006007087890 */ /* 0x000fe2000fffe03f */
[----:B------:R-:W-:Y:S01]  /*2210*/  CS2R R86, SRZ ;  /* 0x0000000000567805 */ /* 0x000fe2000001ff00 */
[----:B------:R-:W-:Y:S01]  /*2220*/  UMOV UR19, 0xc0000010 ;  /* 0xc000001000137882 */ /* 0x000fe20000000000 */
[----:B------:R-:W-:Y:S01]  /*2230*/  UIADD3 UR7, UR7, 0x80, URZ ;  /* 0x0000008007077890 */ /* 0x000fe2000fffe03f */
[----:B------:R-:W-:Y:S01]  /*2240*/  QGMMA.64x16x32.F32.E4M3.E4M3 R48, gdesc[UR16], RZ, !UPT ;  /* 0x00200000103079f3 */ /* 0x000fe2000c7008ff */
[----:B------:R-:W-:Y:S01]  /*2250*/  UMOV UR18, UR23 ;  /* 0x0000001700127c82 */ /* 0x000fe20008000000 */
[----:B------:R-:W-:Y:S01]  /*2260*/  UMOV UR19, 0xc0000010 ;  /* 0xc000001000137882 */ /* 0x000fe20000000000 */
[----:B------:R-:W-:Y:S01]  /*2270*/  CS2R R88, SRZ ;  /* 0x0000000000587805 */ /* 0x000fe2000001ff00 */
[----:B------:R-:W-:Y:S01]  /*2280*/  QGMMA.64x16x32.F32.E4M3.E4M3 R40, gdesc[UR16], RZ, !UPT ;  /* 0x00200000102879f3 */ /* 0x000fe2000c7008ff */
[----:B------:R-:W-:Y:S01]  /*2290*/  UMOV UR18, UR8 ;  /* 0x0000000800127c82 */ /* 0x000fe20008000000 */
[----:B------:R-:W-:Y:S01]  /*22a0*/  ULDC UR8, c[0x0][0x50c] ;  /* 0x0001430000087ab9 */ /* 0x000fe20000000800 */
[----:B------:R-:W-:Y:S01]  /*22b0*/  UMOV UR19, 0xc0000010 ;  /* 0xc000001000137882 */ /* 0x000fe20000000000 */
[----:B------:R-:W-:Y:S01]  /*22c0*/  UISETP.NE.AND UP0, UPT, UR8, 0x1, UPT ;  /* 0x000000010800788c */ /* 0x000fe2000bf05270 */
[----:B------:R-:W-:Y:S01]  /*22d0*/  QGMMA.64x16x32.F32.E4M3.E4M3 R32, gdesc[UR16], RZ, !UPT ;  /* 0x00200000102079f3 */ /* 0x000fe2000c7008ff */
[----:B------:R-:W-:Y:S01]  /*22e0*/  UMOV UR18, UR7 ;  /* 0x0000000700127c82 */ /* 0x000fe20008000000 */
[----:B------:R-:W-:Y:S01]  /*22f0*/  UMOV UR19, 0xc0000010 ;  /* 0xc000001000137882 */ /* 0x000fe20000000000 */
[----:B------:R-:W-:Y:S01]  /*2300*/  USEL UR7, URZ, 0x1, UP0 ;  /* 0x000000013f077887 */ /* 0x000fe20008000000 */
[----:B------:R-:W-:Y:S01]  /*2310*/  QGMMA.64x16x32.F32.E4M3.E4M3 R24, gdesc[UR16], RZ, !UPT, gsb0 ;  /* 0x00200000101879f3 */ /* 0x000fe2000c0008ff */
[----:B------:R-:W-:-:S02]  /*2320*/  CS2R R90, SRZ ;  /* 0x00000000005a7805 */ /* 0x000fc4000001ff00 */
[----:B------:R-:W-:Y:S02]  /*2330*/  CS2R R92, SRZ ;  /* 0x00000000005c7805 */ /* 0x000fe4000001ff00 */
[----:B------:R-:W-:Y:S02]  /*2340*/  CS2R R94, SRZ ;  /* 0x00000000005e7805 */ /* 0x000fe4000001ff00 */
[----:B------:R-:W-:Y:S02]  /*2350*/  CS2R R96, SRZ ;  /* 0x0000000000607805 */ /* 0x000fe4000001ff00 */
[----:B------:R-:W-:Y:S02]  /*2360*/  ISETP.NE.AND P0, PT, RZ, UR7, PT ;  /* 0x00000007ff007c0c */ /* 0x000fe4000bf05270 */
[----:B------:R-:W-:Y:S02]  /*2370*/  CS2R R98, SRZ ;  /* 0x0000000000627805 */ /* 0x000fe4000001ff00 */
[----:B------:R-:W-:-:S09]  /*2380*/  CS2R R100, SRZ ;  /* 0x0000000000647805 */ /* 0x000fd2000001ff00 */
[----:B------:R-:W-:Y:S05]  /*2390*/  @!P0 BRA `(.L_x_26) ;  /* 0x0000000000a88947 */ /* 0x000fea0003800000 */
[----:B------:R-:W-:Y:S02]  /*23a0*/  WARPGROUP.DEPBAR.LE gsb0, 0x0 ;  /* 0x00008000000079c5 */ /* 0x000fe40000010000 */
[----:B------:R-:W-:-:S01]  /*23b0*/  FADD R101, RZ, R56 ;  /* 0x00000038ff657221 */ /* 0x000fc20000000000 */
[----:B------:R-:W-:Y:S01]  /*23c0*/  FADD R100, RZ, R57 ;  /* 0x00000039ff647221 */ /* 0x000fe20000000000 */
        /* <DEDUP_REMOVED lines=38> */
[----:B------:R-:W-:-:S06]  /*2630*/  UMOV UR6, URZ ;  /* 0x0000003f00067c82 */ /* 0x000fcc0008000000 */
.L_x_26:
[----:B------:R-:W-:-:S04]  /*2640*/  UIADD3 UR23, UR5, 0x1, URZ ;  /* 0x0000000105177890 */ /* 0x000fc8000fffe03f */
[----:B------:R-:W-:-:S04]  /*2650*/  UISETP.NE.AND UP0, UPT, UR23, 0x32, UPT ;  /* 0x000000321700788c */ /* 0x000fc8000bf05270 */
[----:B------:R-:W-:Y:S02]  /*2660*/  USEL UR8, URZ, 0x1, UP0 ;  /* 0x000000013f087887 */ /* 0x000fe40008000000 */
[----:B------:R-:W-:Y:S02]  /*2670*/  USEL UR23, UR23, URZ, UP0 ;  /* 0x0000003f17177287 */ /* 0x000fe40008000000 */
[----:B------:R-:W-:-:S06]  /*2680*/  ULOP3.LUT UR8, UR4, UR8, URZ, 0x3c, !UPT ;  /* 0x0000000804087292 */ /* 0x000fcc000f8e3c3f */
[----:B------:R-:W-:Y:S01]  /*2690*/  IMAD.U32 R104, RZ, RZ, UR8 ;  /* 0x00000008ff687e24 */ /* 0x000fe2000f8e00ff */
[----:B------:R-:W-:-:S06]  /*26a0*/  UMOV UR8, 0x1 ;  /* 0x0000000100087882 */ /* 0x000fcc0000000000 */
.L_x_21:
[----:B------:R-:W-:-:S06]  /*26b0*/  UISETP.GE.AND UP0, UPT, UR10, 0x1, UPT ;  /* 0x000000010a00788c */ /* 0x000fcc000bf06270 */
[----:B------:R-:W-:-:S13]  /*26c0*/  PLOP3.LUT P0, PT, PT, PT, UP0, 0x80, 0x0 ;  /* 0x000000000000781c */ /* 0x000fda0003f0f008 */
[----:B------:R-:W-:Y:S05]  /*26d0*/  @!P0 BRA `(.L_x_27) ;  /* 0x0000000400d88947 */ /* 0x000fea0003800000 */
[----:B01----:R-:W-:Y:S01]  /*26e0*/  IMAD.U32 R16, RZ, RZ, UR10 ;  /* 0x0000000aff107e24 */ /* 0x003fe2000f8e00ff */
[----:B------:R-:W-:Y:S01]  /*26f0*/  ULDC UR26, c[0x0][0x50c] ;  /* 0x00014300001a7ab9 */ /* 0x000fe20000000800 */
[----:B------:R-:W-:-:S07]  /*2700*/  IMAD.U32 R17, RZ, RZ, UR5 ;  /* 0x00000005ff117e24 */ /* 0x000fce000f8e00ff */
.L_x_35:
[----:B------:R-:W-:-:S13]  /*2710*/  ISETP.NE.AND P1, PT, R102, 0x3, PT ;  /* 0x000000036600780c */ /* 0x000fda0003f25270 */
[----:B------:R-:W-:Y:S05]  /*2720*/  @!P1 BRA `(.L_x_28) ;  /* 0x0000000000049947 */ /* 0x000fea0003800000 */
[----:B------:R-:W-:Y:S01]  /*2730*/  BPT.TRAP 0x1 ;  /* 0x000000040000795c */ /* 0x000fe20000300000 */
.L_x_28:
[----:B------:R-:W-:Y:S01]  /*2740*/  ULEA UR16, UR23, UR9, 0x3 ;  /* 0x0000000917107291 */ /* 0x000fe2000f8e183f */
[----:B------:R-:W-:-:S08]  /*2750*/  SHF.L.U32 R18, R104, 0x1f, RZ ;  /* 0x0000001f68127819 */ /* 0x000fd000000006ff */
[----:B------:R0:W1:Y:S01]  /*2760*/  SYNCS.PHASECHK.TRANS64.TRYWAIT P0, [UR16], R18 ;  /* 0x00000012ff0075a7 */ /* 0x0000620008000150 */
[----:B------:R-:W-:Y:S05]  /*2770*/  @!P1 BRA `(.L_x_29) ;  /* 0x0000000000049947 */ /* 0x000fea0003800000 */
[----:B------:R-:W-:Y:S01]  /*2780*/  BPT.TRAP 0x1 ;  /* 0x000000040000795c */ /* 0x000fe20000300000 */
.L_x_29:
[----:B-1----:R-:W-:Y:S05]  /*2790*/  @P0 BRA `(.L_x_30) ;  /* 0x0000000000080947 */ /* 0x002fea0003800000 */
[----:B------:R-:W1:Y:S02]  /*27a0*/  SYNCS.PHASECHK.TRANS64.TRYWAIT P0, [UR16], R18 ;  /* 0x00000012ff0075a7 */ /* 0x000e640008000150 */
[----:B-1----:R-:W-:Y:S05]  /*27b0*/  @!P0 BRA `(.L_x_31) ;  /* 0x0000006c00548947 */ /* 0x002fea0003800000 */
.L_x_30:
[----:B------:R-:W-:Y:S01]  /*27c0*/  UIADD3 UR17, UR9, 0x19400, URZ ;  /* 0x0001940009117890 */ /* 0x000fe2000fffe03f */
[----:B------:R-:W-:Y:S01]  /*27d0*/  WARPGROUP.ARRIVE ;  /* 0x00000000000079c5 */ /* 0x000fe20000000000 */
[----:B------:R-:W-:Y:S02]  /*27e0*/  UIADD3 UR16, UR9, 0x400, URZ ;  /* 0x0000040009107890 */ /* 0x000fe4000fffe03f */
[----:B------:R-:W-:Y:S02]  /*27f0*/  USHF.R.U32.HI UR17, URZ, 0x4, UR17 ;  /* 0x000000043f117899 */ /* 0x000fe40008011611 */
[----:B------:R-:W-:Y:S02]  /*2800*/  USHF.R.U32.HI UR16, URZ, 0x4, UR16 ;  /* 0x000000043f107899 */ /* 0x000fe40008011610 */
[----:B------:R-:W-:Y:S02]  /*2810*/  UISETP.NE.AND UP0, UPT, UR7, URZ, UPT ;  /* 0x0000003f0700728c */ /* 0x000fe4000bf05270 */
[----:B------:R-:W-:-:S02]  /*2820*/  ULOP3.LUT UR17, UR17, 0x3fff, URZ, 0xc0, !UPT ;  /* 0x00003fff11117892 */ /* 0x000fc4000f8ec03f */
[----:B------:R-:W-:Y:S02]  /*2830*/  ULOP3.LUT UR16, UR16, 0x3fff, URZ, 0xc0, !UPT ;  /* 0x00003fff10107892 */ /* 0x000fe4000f8ec03f */
[----:B------:R-:W-:Y:S02]  /*2840*/  USEL UR8, UR8, URZ, !UP0 ;  /* 0x0000003f08087287 */ /* 0x000fe4000c000000 */
[----:B------:R-:W-:Y:S02]  /*2850*/  ULOP3.LUT UR7, UR17, 0x10000, URZ, 0xfc, !UPT ;  /* 0x0001000011077892 */ /* 0x000fe4000f8efc3f */
[----:B------:R-:W-:Y:S02]  /*2860*/  ULOP3.LUT UR16, UR16, 0x10000, URZ, 0xfc, !UPT ;  /* 0x0001000010107892 */ /* 0x000fe4000f8efc3f */
[----:B------:R-:W-:Y:S02]  /*2870*/  UISETP.NE.U32.AND UP0, UPT, UR8, URZ, UPT ;  /* 0x0000003f0800728c */ /* 0x000fe4000bf05070 */
[----:B------:R-:W-:-:S02]  /*2880*/  UIMAD UR7, UR23, 0xa0, UR7 ;  /* 0x000000a0170778a4 */ /* 0x000fc4000f8e0207 */
[----:B------:R-:W-:Y:S02]  /*2890*/  ULEA UR16, UR23, UR16, 0x7 ;  /* 0x0000001017107291 */ /* 0x000fe4000f8e383f */
[----:B------:R-:W-:Y:S02]  /*28a0*/  UIADD3 UR8, UR7, 0x20, URZ ;  /* 0x0000002007087890 */ /* 0x000fe4000fffe03f */
[----:B------:R-:W-:Y:S01]  /*28b0*/  UIADD3 UR24, UR7, 0x40, URZ ;  /* 0x0000004007187890 */ /* 0x000fe2000fffe03f */
[----:B------:R-:W-:Y:S01]  /*28c0*/  UMOV UR17, 0xc0000010 ;  /* 0xc000001000117882 */ /* 0x000fe20000000000 */
[----:B------:R-:W-:Y:S01]  /*28d0*/  UMOV UR18, UR7 ;  /* 0x0000000700127c82 */ /* 0x000fe20008000000 */
[----:B------:R-:W-:Y:S01]  /*28e0*/  UMOV UR19, 0xc0000010 ;  /* 0xc000001000137882 */ /* 0x000fe20000000000 */
[----:B------:R-:W-:Y:S01]  /*28f0*/  UIADD3 UR25, UR7, 0x60, URZ ;  /* 0x0000006007197890 */ /* 0x000fe2000fffe03f */
[----:B------:R-:W-:Y:S01]  /*2900*/  QGMMA.64x16x32.F32.E4M3.E4M3 R56, gdesc[UR16], R56, UP0 ;  /* 0x00200000103879f3 */ /* 0x000fe2000bf00838 */
        /* <DEDUP_REMOVED lines=9> */
[----:B------:R-:W-:-:S02]  /*29a0*/  UMOV UR19, 0xc0000010 ;  /* 0xc000001000137882 */ /* 0x000fc40000000000 */
[----:B------:R-:W-:Y:S01]  /*29b0*/  QGMMA.64x16x32.F32.E4M3.E4M3 R32, gdesc[UR16], R32, UP0 ;  /* 0x00200000102079f3 */ /* 0x000fe2000bf00820 */
[----:B------:R-:W-:Y:S01]  /*29c0*/  UMOV UR18, UR7 ;  /* 0x0000000700127c82 */ /* 0x000fe20008000000 */
[----:B------:R-:W-:Y:S02]  /*29d0*/  UMOV UR19, 0xc0000010 ;  /* 0xc000001000137882 */ /* 0x000fe40000000000 */
[----:B------:R-:W-:Y:S01]  /*29e0*/  QGMMA.64x16x32.F32.E4M3.E4M3 R24, gdesc[UR16], R24, UP0, gsb0 ;  /* 0x00200000101879f3 */ /* 0x000fe2000b800818 */
[----:B------:R-:W-:-:S04]  /*29f0*/  UISETP.NE.AND UP0, UPT, UR6, UR26, UPT ;  /* 0x0000001a0600728c */ /* 0x000fc8000bf05270 */
[----:B------:R-:W-:-:S06]  /*2a00*/  USEL UR7, URZ, 0x1, UP0 ;  /* 0x000000013f077887 */ /* 0x000fcc0008000000 */
[----:B------:R-:W-:Y:S01]  /*2a10*/  ISETP.NE.AND P0, PT, RZ, UR7, PT ;  /* 0x00000007ff007c0c */ /* 0x000fe2000bf05270 */
[----:B------:R-:W-:-:S12]  /*2a20*/  WARPGROUP.DEPBAR.LE gsb0, 0x1 ;  /* 0x00008000000079c5 */ /* 0x000fd80000010100 */
[----:B------:R-:W-:Y:S05]  /*2a30*/  @!P0 BRA `(.L_x_32) ;  /* 0x0000000000a88947 */ /* 0x000fea0003800000 */
[----:B------:R-:W-:Y:S02]  /*2a40*/  WARPGROUP.DEPBAR.LE gsb0, 0x0 ;  /* 0x00008000000079c5 */ /* 0x000fe40000010000 */
[----:B------:R-:W-:-:S01]  /*2a50*/  FADD R101, R56, R101 ;  /* 0x0000006538657221 */ /* 0x000fc20000000000 */
[----:B------:R-:W-:Y:S01]  /*2a60*/  FADD R100, R57, R100 ;  /* 0x0000006439647221 */ /* 0x000fe20000000000 */
        /* <DEDUP_REMOVED lines=38> */
[----:B------:R-:W-:-:S06]  /*2cd0*/  UMOV UR6, URZ ;  /* 0x0000003f00067c82 */ /* 0x000fcc0008000000 */
.L_x_32:
[----:B------:R-:W-:Y:S05]  /*2ce0*/  @!P1 BRA `(.L_x_33) ;  /* 0x0000000000049947 */ /* 0x000fea0003800000 */
[----:B------:R-:W-:Y:S01]  /*2cf0*/  BPT.TRAP 0x1 ;  /* 0x000000040000795c */ /* 0x000fe20000300000 */
.L_x_33:
[----:B------:R-:W-:-:S13]  /*2d00*/  ISETP.NE.AND P0, PT, R13, RZ, PT ;  /* 0x000000ff0d00720c */ /* 0x000fda0003f05270 */
[----:B01----:R-:W-:-:S05]  /*2d10*/  @P0 LEA R18, R17, UR9, 0x3 ;  /* 0x0000000911120c11 */ /* 0x003fca000f8e18ff */
[----:B------:R-:W-:-:S05]  /*2d20*/  @P0 VIADD R19, R18, 0x190 ;  /* 0x0000019012130836 */ /* 0x000fca0000000000 */
[----:B------:R-:W-:-:S04]  /*2d30*/  @P0 PRMT R19, R12, 0x654, R19 ;  /* 0x000006540c130816 */ /* 0x000fc80000000013 */
[----:B------:R0:W-:Y:S01]  /*2d40*/  @P0 SYNCS.ARRIVE.TRANS64.RED.A1T0 RZ, [R19+URZ], RZ ;  /* 0x000000ff13ff09a7 */ /* 0x0001e2000810043f */
[----:B------:R-:W-:-:S13]  /*2d50*/  ISETP.GT.U32.AND P0, PT, R7, 0x1, PT ;  /* 0x000000010700780c */ /* 0x000fda0003f04070 */
[----:B0-----:R-:W-:Y:S05]  /*2d60*/  @P0 BRA `(.L_x_34) ;  /* 0x0000000000040947 */ /* 0x001fea0003800000 */
[----:B------:R-:W-:Y:S01]  /*2d70*/  BPT.TRAP 0x1 ;  /* 0x000000040000795c */ /* 0x000fe20000300000 */
.L_x_34:
[----:B------:R-:W-:Y:S01]  /*2d80*/  UIADD3 UR23, UR23, 0x1, URZ ;  /* 0x0000000117177890 */ /* 0x000fe2000fffe03f */
[C---:B------:R-:W-:Y:S01]  /*2d90*/  ISETP.GT.AND P1, PT, R16.reuse, 0x1, PT ;  /* 0x000000011000780c */ /* 0x040fe20003f24270 */
[----:B------:R-:W-:Y:S02]  /*2da0*/  VIADD R17, R17, 0x1 ;  /* 0x0000000111117836 */ /* 0x000fe40000000000 */
[----:B------:R-:W-:Y:S01]  /*2db0*/  UISETP.NE.AND UP0, UPT, UR23, 0x32, UPT ;  /* 0x000000321700788c */ /* 0x000fe2000bf05270 */
[----:B------:R-:W-:Y:S02]  /*2dc0*/  VIADD R16, R16, 0xffffffff ;  /* 0xffffffff10107836 */ /* 0x000fe40000000000 */
[C---:B------:R-:W-:Y:S01]  /*2dd0*/  ISETP.NE.AND P0, PT, R17.reuse, 0x32, PT ;  /* 0x000000321100780c */ /* 0x040fe20003f05270 */
[----:B------:R-:W-:Y:S02]  /*2de0*/  USEL UR8, URZ, 0x1, UP0 ;  /* 0x000000013f087887 */ /* 0x000fe40008000000 */
[----:B------:R-:W-:Y:S01]  /*2df0*/  USEL UR23, UR23, URZ, UP0 ;  /* 0x0000003f17177287 */ /* 0x000fe20008000000 */
[----:B------:R-:W-:-:S03]  /*2e00*/  SEL R17, R17, RZ, P0 ;  /* 0x000000ff11117207 */ /* 0x000fc60000000000 */
[----:B------:R-:W-:Y:S01]  /*2e10*/  LOP3.LUT R104, R104, UR8, RZ, 0x3c, !PT ;  /* 0x0000000868687c12 */ /* 0x000fe2000f8e3cff */
[----:B------:R-:W-:Y:S01]  /*2e20*/  UMOV UR8, 0x1 ;  /* 0x0000000100087882 */ /* 0x000fe20000000000 */
[----:B------:R-:W-:Y:S06]  /*2e30*/  @P1 BRA `(.L_x_35) ;  /* 0xfffffff800341947 */ /* 0x000fec000383ffff */
.L_x_27:
[----:B------:R-:W-:Y:S01]  /*2e40*/  UISETP.NE.AND UP0, UPT, UR6, URZ, UPT ;  /* 0x0000003f0600728c */ /* 0x000fe2000bf05270 */
[----:B01----:R-:W0:Y:S01]  /*2e50*/  LDC R16, c[0x0][0x28c] ;  /* 0x0000a300ff107b82 */ /* 0x003e220000000800 */
[----:B------:R-:W-:Y:S02]  /*2e60*/  IMAD.U32 R17, RZ, RZ, UR22 ;  /* 0x00000016ff117e24 */ /* 0x000fe4000f8e00ff */
[----:B------:R-:W-:-:S06]  /*2e70*/  USEL UR6, URZ, 0x1, !UP0 ;  /* 0x000000013f067887 */ /* 0x000fcc000c000000 */
[----:B------:R-:W-:-:S13]  /*2e80*/  ISETP.NE.AND P0, PT, RZ, UR6, PT ;  /* 0x00000006ff007c0c */ /* 0x000fda000bf05270 */
[----:B------:R-:W-:Y:S05]  /*2e90*/  @!P0 BRA `(.L_x_36) ;  /* 0x0000000000a48947 */ /* 0x000fea0003800000 */
[----:B------:R-:W-:Y:S02]  /*2ea0*/  WARPGROUP.DEPBAR.LE gsb0, 0x0 ;  /* 0x00008000000079c5 */ /* 0x000fe40000010000 */
[----:B------:R-:W-:Y:S01]  /*2eb0*/  FADD R101, R56, R101 ;  /* 0x0000006538657221 */ /* 0x000fe20000000000 */
        /* <DEDUP_REMOVED lines=38> */
[----:B------:R-:W-:-:S07]  /*3120*/  FADD R22, R22, R31 ;  /* 0x0000001f16167221 */ /* 0x000fce0000000000 */
.L_x_36:
[----:B0-----:R-:W-:Y:S01]  /*3130*/  ISETP.GE.AND P0, PT, R16, 0x1, PT ;  /* 0x000000011000780c */ /* 0x001fe20003f06270 */
[----:B------:R0:W-:Y:S01]  /*3140*/  SYNCS.ARRIVE.TRANS64.A1T0 RZ, [R17+UR20], RZ ;  /* 0x000000ff11ff79a7 */ /* 0x0001e20008100014 */
[----:B------:R-:W-:-:S11]  /*3150*/  WARPGROUP.DEPBAR.LE gsb0, 0x0 ;  /* 0x00008000000079c5 */ /* 0x000fd60000010000 */
[----:B------:R-:W-:Y:S05]  /*3160*/  @!P0 BRA `(.L_x_37) ;  /* 0x0000000000488947 */ /* 0x000fea0003800000 */
[----:B------:R-:W-:-:S13]  /*3170*/  ISETP.NE.AND P0, PT, R102, 0x3, PT ;  /* 0x000000036600780c */ /* 0x000fda0003f05270 */
[----:B------:R-:W-:Y:S05]  /*3180*/  @!P0 BRA `(.L_x_38) ;  /* 0x0000000000048947 */ /* 0x000fea0003800000 */
[----:B------:R-:W-:Y:S01]  /*3190*/  BPT.TRAP 0x1 ;  /* 0x000000040000795c */ /* 0x000fe20000300000 */
.L_x_38:
[----:B------:R-:W-:-:S13]  /*31a0*/  ISETP.NE.AND P0, PT, R13, RZ, PT ;  /* 0x000000ff0d00720c */ /* 0x000fda0003f05270 */
[----:B------:R-:W-:-:S05]  /*31b0*/  VOTEU.ANY UP0, P0 ;  /* 0x00000000003f7886 */ /* 0x000fca0000000100 */
[----:B------:R-:W-:-:S06]  /*31c0*/  @UP0 UIADD3 UR6, UR10, UR5, URZ ;  /* 0x000000050a060290 */ /* 0x000fcc000fffe03f */
[----:B------:R-:W-:Y:S02]  /*31d0*/  IMAD.U32 R16, RZ, RZ, UR6 ;  /* 0x00000006ff107e24 */ /* 0x000fe4000f8e00ff */
[----:B------:R-:W-:Y:S02]  /*31e0*/  IMAD.U32 R19, RZ, RZ, UR6 ;  /* 0x00000006ff137e24 */ /* 0x000fe4000f8e00ff */
[----:B0-----:R-:W-:-:S05]  /*31f0*/  @P0 IMAD.WIDE.U32 R16, R16, 0x51eb851f, RZ ;  /* 0x51eb851f10100825 */ /* 0x001fca00078e00ff */
[----:B------:R-:W-:-:S05]  /*3200*/  @P0 SHF.R.U32.HI R16, RZ, 0x4, R17 ;  /* 0x00000004ff100819 */ /* 0x000fca0000011611 */
[----:B------:R-:W-:-:S05]  /*3210*/  @P0 IMAD R16, R16, -0x32, R19 ;  /* 0xffffffce10100824 */ /* 0x000fca00078e0213 */
[----:B------:R-:W-:-:S05]  /*3220*/  @P0 LEA R16, R16, UR9, 0x3 ;  /* 0x0000000910100c11 */ /* 0x000fca000f8e18ff */
[----:B------:R-:W-:-:S05]  /*3230*/  @P0 VIADD R17, R16, 0x190 ;  /* 0x0000019010110836 */ /* 0x000fca0000000000 */
[----:B------:R-:W-:-:S04]  /*3240*/  @P0 PRMT R17, R12, 0x654, R17 ;  /* 0x000006540c110816 */ /* 0x000fc80000000011 */
[----:B------:R1:W-:Y:S01]  /*3250*/  @P0 SYNCS.ARRIVE.TRANS64.RED.A1T0 RZ, [R17+URZ], RZ ;  /* 0x000000ff11ff09a7 */ /* 0x0003e2000810043f */
[----:B------:R-:W-:-:S13]  /*3260*/  ISETP.GT.U32.AND P0, PT, R7, 0x1, PT ;  /* 0x000000010700780c */ /* 0x000fda0003f04070 */
[----:B-1----:R-:W-:Y:S05]  /*3270*/  @P0 BRA `(.L_x_37) ;  /* 0x0000000000040947 */ /* 0x002fea0003800000 */
[----:B------:R-:W-:Y:S01]  /*3280*/  BPT.TRAP 0x1 ;  /* 0x000000040000795c */ /* 0x000fe20000300000 */
.L_x_37:
[----:B------:R-:W-:Y:S01]  /*3290*/  SHF.L.U32 R16, R103, 0x1f, RZ ;  /* 0x0000001f67107819 */ /* 0x000fe200000006ff */
[----:B------:R-:W-:Y:S01]  /*32a0*/  UIADD3 UR5, UR21, UR5, URZ ;  /* 0x0000000515057290 */ /* 0x000fe2000fffe03f */
[----:B------:R-:W1:Y:S01]  /*32b0*/  LDC R19, c[0x0][0x288] ;  /* 0x0000a200ff137b82 */ /* 0x000e620000000800 */
[----:B------:R-:W-:Y:S01]  /*32c0*/  UISETP.GE.U32.AND UP1, UPT, UR21, 0x32, UPT ;  /* 0x000000321500788c */ /* 0x000fe2000bf26070 */
[----:B------:R-:W-:Y:S01]  /*32d0*/  IMAD.SHL.U32 R24, R20, 0x2, RZ ;  /* 0x0000000214187824 */ /* 0x000fe200078e00ff */
[----:B------:R-:W-:Y:S02]  /*32e0*/  UISETP.GT.U32.AND UP0, UPT, UR5, 0x31, UPT ;  /* 0x000000310500788c */ /* 0x000fe4000bf04070 */
[----:B------:R-:W-:Y:S02]  /*32f0*/  UIMAD.WIDE.U32 UR6, UR5, 0x51eb851f, URZ ;  /* 0x51eb851f050678a5 */ /* 0x000fe4000f8e003f */
[----:B------:R-:W-:Y:S01]  /*3300*/  UISETP.LT.U32.AND UP0, UPT, UR21, 0x32, UP0 ;  /* 0x000000321500788c */ /* 0x000fe20008701070 */
[----:B------:R-:W4:Y:S01]  /*3310*/  SYNCS.PHASECHK.TRANS64.TRYWAIT P0, [UR11+0x8], R16 ;  /* 0x00000810ff0075a7 */ /* 0x000f22000800014b */
[----:B------:R-:W-:Y:S01]  /*3320*/  USHF.R.U32.HI UR6, URZ, 0x4, UR7 ;  /* 0x000000043f067899 */ /* 0x000fe20008011607 */
[----:B------:R-:W-:Y:S01]  /*3330*/  SHF.R.S32.HI R25, RZ, 0x1f, R24 ;  /* 0x0000001fff197819 */ /* 0x000fe20000011418 */
[----:B------:R-:W-:-:S02]  /*3340*/  USEL UR8, URZ, 0x1, !UP0 ;  /* 0x000000013f087887 */ /* 0x000fc4000c000000 */
[----:B------:R-:W-:Y:S02]  /*3350*/  UIMAD UR5, UR6, -0x32, UR5 ;  /* 0xffffffce060578a4 */ /* 0x000fe4000f8e0205 */
[----:B------:R-:W-:-:S04]  /*3360*/  ULOP3.LUT UR4, UR4, UR8, URZ, 0x3c, !UPT ;  /* 0x0000000804047292 */ /* 0x000fc8000f8e3c3f */
[----:B------:R-:W-:Y:S01]  /*3370*/  @UP1 ULOP3.LUT UR4, UR4, 0x1, UR6, 0x78, !UPT ;  /* 0x0000000104041892 */ /* 0x000fe2000f8e7806 */
[----:B-1--4-:R-:W-:Y:S11]  /*3380*/  @!P0 BRA `(.L_x_39) ;  /* 0x0000006000788947 */ /* 0x012ff60003800000 */
.L_x_195:
[----:B------:R-:W-:Y:S01]  /*3390*/  IMAD.SHL.U32 R26, R6, 0x40, RZ ;  /* 0x00000040061a7824 */ /* 0x000fe200078e00ff */
[----:B------:R-:W-:Y:S01]  /*33a0*/  ULDC UR8, c[0x0][0x284] ;  /* 0x0000a10000087ab9 */ /* 0x000fe20000000800 */
[----:B------:R-:W-:Y:S01]  /*33b0*/  IMAD R27, R5, 0x50, RZ ;  /* 0x00000050051b7824 */ /* 0x000fe200078e02ff */
[----:B------:R-:W-:Y:S01]  /*33c0*/  SHF.R.S32.HI R33, RZ, 0x1f, R4 ;  /* 0x0000001fff217819 */ /* 0x000fe20000011404 */
[----:B------:R-:W-:Y:S01]  /*33d0*/  ULDC.64 UR6, c[0x0][0x5d0] ;  /* 0x0001740000067ab9 */ /* 0x000fe20000000a00 */
[----:B------:R-:W-:Y:S01]  /*33e0*/  ISETP.GE.AND P0, PT, R26, UR8, PT ;  /* 0x000000081a007c0c */ /* 0x000fe2000bf06270 */
[----:B0-----:R-:W-:Y:S01]  /*33f0*/  IMAD.WIDE.U32 R16, R4, UR6, R24 ;  /* 0x0000000604107c25 */ /* 0x001fe2000f8e0018 */
[----:B------:R-:W-:Y:S02]  /*3400*/  SHF.R.S32.HI R32, RZ, 0x1f, R27 ;  /* 0x0000001fff207819 */ /* 0x000fe4000001141b */
[----:B------:R-:W-:Y:S01]  /*3410*/  ISETP.GE.OR P0, PT, R27, R19, P0 ;  /* 0x000000131b00720c */ /* 0x000fe20000706670 */
[----:B------:R-:W-:Y:S01]  /*3420*/  IMAD R5, R33, UR6, RZ ;  /* 0x0000000621057c24 */ /* 0x000fe2000f8e02ff */
[----:B------:R-:W-:-:S03]  /*3430*/  IADD3 R16, P1, R27, R16, RZ ;  /* 0x000000101b107210 */ /* 0x000fc60007f3e0ff */
[----:B------:R-:W-:-:S05]  /*3440*/  IMAD R5, R4, UR7, R5 ;  /* 0x0000000704057c24 */ /* 0x000fca000f8e0205 */
[----:B------:R-:W-:-:S03]  /*3450*/  IADD3.X R17, R32, R17, R5, P1, !PT ;  /* 0x0000001120117210 */ /* 0x000fc60000ffe405 */
[----:B------:R-:W-:Y:S05]  /*3460*/  @P0 BRA `(.L_x_40) ;  /* 0x0000002c00e80947 */ /* 0x000fea0003800000 */
[----:B------:R-:W0:Y:S01]  /*3470*/  LDC.64 R30, c[0x0][0x5c8] ;  /* 0x00017200ff1e7b82 */ /* 0x000e220000000a00 */
[----:B------:R-:W-:Y:S01]  /*3480*/  IMAD.WIDE R28, R6, 0x40, R10 ;  /* 0x00000040061c7825 */ /* 0x000fe200078e020a */
[----:B------:R-:W-:Y:S01]  /*3490*/  ULDC.64 UR6, c[0x0][0x5c0] ;  /* 0x0001700000067ab9 */ /* 0x000fe20000000a00 */
[----:B------:R-:W-:Y:S02]  /*34a0*/  BSSY B0, `(.L_x_40) ;  /* 0x00002f6000007945 */ /* 0x000fe40003800000 */
[-C--:B0-----:R-:W-:Y:S02]  /*34b0*/  IMAD R5, R29, R30.reuse, RZ ;  /* 0x0000001e1d057224 */ /* 0x081fe400078e02ff */
[----:B------:R-:W-:-:S04]  /*34c0*/  IMAD.WIDE.U32 R16, R28, R30, R16 ;  /* 0x0000001e1c107225 */ /* 0x000fc800078e0010 */
[----:B------:R-:W-:Y:S01]  /*34d0*/  IMAD R5, R28, R31, R5 ;  /* 0x0000001f1c057224 */ /* 0x000fe200078e0205 */
[----:B------:R-:W-:Y:S02]  /*34e0*/  LEA R18, P0, R30, R16, 0x3 ;  /* 0x000000101e127211 */ /* 0x000fe400078018ff */
[----:B------:R-:W-:Y:S01]  /*34f0*/  IADD3 R16, P1, R16, UR6, RZ ;  /* 0x0000000610107c10 */ /* 0x000fe2000ff3e0ff */
[----:B------:R-:W-:Y:S01]  /*3500*/  IMAD.IADD R17, R17, 0x1, R5 ;  /* 0x0000000111117824 */ /* 0x000fe200078e0205 */
[----:B------:R-:W-:Y:S01]  /*3510*/  IADD3 R18, P2, R18, UR6, RZ ;  /* 0x0000000612127c10 */ /* 0x000fe2000ff5e0ff */
[----:B------:R-:W-:-:S03]  /*3520*/  IMAD R5, R20, -0x2, R19 ;  /* 0xfffffffe14057824 */ /* 0x000fc600078e0213 */
[----:B------:R-:W-:Y:S02]  /*3530*/  LEA.HI.X R6, R30, R17, R31, 0x3, P0 ;  /* 0x000000111e067211 */ /* 0x000fe400000f1c1f */
[----:B---3-5:R-:W-:Y:S02]  /*3540*/  FSETP.NEU.AND P0, PT, R15, RZ, PT ;  /* 0x000000ff0f00720b */ /* 0x028fe40003f0d000 */
[----:B------:R-:W-:Y:S02]  /*3550*/  IADD3.X R17, R17, UR7, RZ, P1, !PT ;  /* 0x0000000711117c10 */ /* 0x000fe40008ffe4ff */
[----:B------:R-:W-:Y:S01]  /*3560*/  IADD3.X R19, R6, UR7, RZ, P2, !PT ;  /* 0x0000000706137c10 */ /* 0x000fe200097fe4ff */
[----:B------:R-:W-:Y:S02]  /*3570*/  IMAD.IADD R6, R21, 0x1, -R26 ;  /* 0x0000000115067824 */ /* 0x000fe400078e0a1a */
[----:B------:R-:W-:-:S06]  /*3580*/  IMAD.IADD R26, R5, 0x1, -R27 ;  /* 0x00000001051a7824 */ /* 0x000fcc00078e0a1b */
[----:B------:R-:W-:Y:S05]  /*3590*/  @!P0 BRA `(.L_x_41) ;  /* 0x0000002000c88947 */ /* 0x000fea0003800000 */
[----:B------:R-:W-:Y:S01]  /*35a0*/  ULDC.64 UR6, c[0x0][0x5b8] ;  /* 0x00016e0000067ab9 */ /* 0x000fe20000000a00 */
[----:B------:R-:W-:Y:S01]  /*35b0*/  ULDC.64 UR16, c[0x0][0x5a8] ;  /* 0x00016a0000107ab9 */ /* 0x000fe20000000a00 */
[----:B------:R-:W-:Y:S01]  /*35c0*/  IMAD.WIDE.U32 R24, R4, UR6, R24 ;  /* 0x0000000604187c25 */ /* 0x000fe2000f8e0018 */
[----:B------:R-:W-:Y:S03]  /*35d0*/  BSSY B1, `(.L_x_42) ;  /* 0x0000010000017945 */ /* 0x000fe60003800000 */
[----:B------:R-:W-:Y:S01]  /*35e0*/  IMAD R5, R33, UR6, RZ ;  /* 0x0000000621057c24 */ /* 0x000fe2000f8e02ff */
[----:B------:R-:W-:-:S03]  /*35f0*/  IADD3 R24, P0, R27, R24, RZ ;  /* 0x000000181b187210 */ /* 0x000fc60007f1e0ff */
[----:B------:R-:W-:Y:S01]  /*3600*/  IMAD R5, R4, UR7, R5 ;  /* 0x0000000704057c24 */ /* 0x000fe2000f8e0205 */
[----:B------:R-:W-:Y:S02]  /*3610*/  ULDC.64 UR6, c[0x0][0x5b0] ;  /* 0x00016c0000067ab9 */ /* 0x000fe40000000a00 */
[----:B------:R-:W-:Y:S02]  /*3620*/  IMAD R27, R29, UR6, RZ ;  /* 0x000000061d1b7c24 */ /* 0x000fe4000f8e02ff */
[----:B------:R-:W-:Y:S02]  /*3630*/  IADD3.X R25, R32, R25, R5, P0, !PT ;  /* 0x0000001920197210 */ /* 0x000fe400007fe405 */
[----:B------:R-:W-:Y:S01]  /*3640*/  ISETP.GE.AND P0, PT, R26, 0x1, PT ;  /* 0x000000011a00780c */ /* 0x000fe20003f06270 */
[C---:B------:R-:W-:Y:S02]  /*3650*/  IMAD R27, R28.reuse, UR7, R27 ;  /* 0x000000071c1b7c24 */ /* 0x040fe4000f8e021b */
[----:B------:R-:W-:Y:S01]  /*3660*/  IMAD.WIDE.U32 R4, R28, UR6, R24 ;  /* 0x000000061c047c25 */ /* 0x000fe2000f8e0018 */
[----:B------:R-:W-:-:S02]  /*3670*/  ISETP.LT.OR P4, PT, R6, 0x1, !P0 ;  /* 0x000000010600780c */ /* 0x000fc40004781670 */
[----:B------:R-:W-:-:S04]  /*3680*/  IADD3 R4, P1, R4, UR16, RZ ;  /* 0x0000001004047c10 */ /* 0x000fc8000ff3e0ff */
[--C-:B------:R-:W-:Y:S02]  /*3690*/  IADD3.X R5, R5, UR17, R27.reuse, P1, !PT ;  /* 0x0000001105057c10 */ /* 0x100fe40008ffe41b */
[----:B------:R-:W-:-:S05]  /*36a0*/  PRMT R27, RZ, 0x7610, R27 ;  /* 0x00007610ff1b7816 */ /* 0x000fca000000001b */
[----:B------:R-:W-:Y:S05]  /*36b0*/  @P4 BRA `(.L_x_43) ;  /* 0x0000000000044947 */ /* 0x000fea0003800000 */
[----:B------:R0:W5:Y:S02]  /*36c0*/  LDG.E.U8 R27, desc[UR14][R4.64] ;  /* 0x0000000e041b7981 */ /* 0x000164000c1e1100 */
.L_x_43:
[----:B------:R-:W-:Y:S05]  /*36d0*/  BSYNC B1 ;  /* 0x0000000000017941 */ /* 0x000fea0003800000 */
.L_x_42:
[----:B-----5:R-:W-:Y:S01]  /*36e0*/  LOP3.LUT R27, R27, 0xff, RZ, 0xc0, !PT ;  /* 0x000000ff1b1b7812 */ /* 0x020fe200078ec0ff */
[----:B------:R-:W-:Y:S01]  /*36f0*/  BSSY B1, `(.L_x_44) ;  /* 0x000000c000017945 */ /* 0x000fe20003800000 */
[----:B------:R-:W-:Y:S02]  /*3700*/  ISETP.GE.AND P1, PT, R26, 0x2, PT ;  /* 0x000000021a00780c */ /* 0x000fe40003f26270 */
[----:B------:R-:W-:Y:S02]  /*3710*/  F2FP.F16.E4M3.UNPACK_B R27, R27 ;  /* 0x0000001bff1b723e */ /* 0x000fe400020006ff */
[----:B------:R-:W-:-:S03]  /*3720*/  ISETP.LT.OR P2, PT, R6, 0x1, !P1 ;  /* 0x000000010600780c */ /* 0x000fc60004f41670 */
[----:B------:R-:W-:Y:S01]  /*3730*/  HADD2.F32 R30, -RZ, R27.H0_H0 ;  /* 0x2000001bff1e7230 */ /* 0x000fe20000004100 */
[----:B------:R-:W-:-:S04]  /*3740*/  PRMT R27, RZ, 0x7610, R27 ;  /* 0x00007610ff1b7816 */ /* 0x000fc8000000001b */
[----:B------:R-:W-:-:S04]  /*3750*/  FMUL R30, R30, R15 ;  /* 0x0000000f1e1e7220 */ /* 0x000fc80000400000 */
[----:B--2---:R-:W-:-:S05]  /*3760*/  FFMA R30, R101, R14, R30 ;  /* 0x0000000e651e7223 */ /* 0x004fca000000001e */
[----:B------:R-:W-:-:S05]  /*3770*/  F2FP.SATFINITE.E4M3.F32.PACK_AB_MERGE_C R31, RZ, R30, RZ ;  /* 0x0000001eff1f723e */ /* 0x000fca00048070ff */
[----:B------:R1:W-:Y:S01]  /*3780*/  @!P4 STG.E.U8 desc[UR14][R16.64], R31 ;  /* 0x0000001f1000c986 */ /* 0x0003e2000c10110e */
[----:B------:R-:W-:Y:S05]  /*3790*/  @P2 BRA `(.L_x_45) ;  /* 0x0000000000042947 */ /* 0x000fea0003800000 */
[----:B------:R2:W5:Y:S02]  /*37a0*/  LDG.E.U8 R27, desc[UR14][R4.64+0x1] ;  /* 0x0000010e041b7981 */ /* 0x000564000c1e1100 */
.L_x_45:
[----:B------:R-:W-:Y:S05]  /*37b0*/  BSYNC B1 ;  /* 0x0000000000017941 */ /* 0x000fea0003800000 */
.L_x_44:
[----:B-----5:R-:W-:Y:S01]  /*37c0*/  LOP3.LUT R27, R27, 0xff, RZ, 0xc0, !PT ;  /* 0x000000ff1b1b7812 */ /* 0x020fe200078ec0ff */
[----:B------:R-:W-:Y:S01]  /*37d0*/  BSSY B1, `(.L_x_46) ;  /* 0x0000012000017945 */ /* 0x000fe20003800000 */
[----:B-1----:R-:W-:Y:S02]  /*37e0*/  IADD3 R31, P4, R28, 0x8, RZ ;  /* 0x000000081c1f7810 */ /* 0x002fe40007f9e0ff */
[----:B------:R-:W-:Y:S02]  /*37f0*/  F2FP.F16.E4M3.UNPACK_B R27, R27 ;  /* 0x0000001bff1b723e */ /* 0x000fe400020006ff */
[----:B------:R-:W-:Y:S01]  /*3800*/  ISETP.LT.OR P0, PT, R6, 0x9, !P0 ;  /* 0x000000090600780c */ /* 0x000fe20004701670 */
[----:B------:R-:W-:Y:S02]  /*3810*/  IMAD.X R29, RZ, RZ, R29, P4 ;  /* 0x000000ffff1d7224 */ /* 0x000fe400020e061d */
[----:B------:R-:W-:Y:S02]  /*3820*/  HADD2.F32 R28, -RZ, R27.H0_H0 ;  /* 0x2000001bff1c7230 */ /* 0x000fe40000004100 */
[----:B------:R-:W-:-:S04]  /*3830*/  IMAD.WIDE.U32 R24, R31, UR6, R24 ;  /* 0x000000061f187c25 */ /* 0x000fc8000f8e0018 */
[----:B------:R-:W-:Y:S01]  /*3840*/  FMUL R27, R28, R15 ;  /* 0x0000000f1c1b7220 */ /* 0x000fe20000400000 */
[----:B------:R-:W-:Y:S01]  /*3850*/  IMAD R28, R29, UR6, RZ ;  /* 0x000000061d1c7c24 */ /* 0x000fe2000f8e02ff */
[----:B------:R-:W-:Y:S02]  /*3860*/  IADD3 R24, P4, R24, UR16, RZ ;  /* 0x0000001018187c10 */ /* 0x000fe4000ff9e0ff */
[----:B------:R-:W-:Y:S01]  /*3870*/  FFMA R27, R100, R14, R27 ;  /* 0x0000000e641b7223 */ /* 0x000fe2000000001b */
[----:B------:R-:W-:-:S04]  /*3880*/  IMAD R31, R31, UR7, R28 ;  /* 0x000000071f1f7c24 */ /* 0x000fc8000f8e021c */
[----:B------:R-:W-:Y:S02]  /*3890*/  F2FP.SATFINITE.E4M3.F32.PACK_AB_MERGE_C R29, RZ, R27, RZ ;  /* 0x0000001bff1d723e */ /* 0x000fe400048070ff */
[----:B------:R-:W-:Y:S02]  /*38a0*/  IADD3.X R25, R25, UR17, R31, P4, !PT ;  /* 0x0000001119197c10 */ /* 0x000fe4000a7fe41f */
[----:B------:R-:W-:Y:S01]  /*38b0*/  PRMT R27, RZ, 0x7610, R27 ;  /* 0x00007610ff1b7816 */ /* 0x000fe2000000001b */
[----:B------:R1:W-:Y:S01]  /*38c0*/  @!P2 STG.E.U8 desc[UR14][R16.64+0x1], R29 ;  /* 0x0000011d1000a986 */ /* 0x0003e2000c10110e */
[----:B------:R-:W-:Y:S05]  /*38d0*/  @P0 BRA `(.L_x_47) ;  /* 0x0000000000040947 */ /* 0x000fea0003800000 */
[----:B------:R3:W5:Y:S02]  /*38e0*/  LDG.E.U8 R27, desc[UR14][R24.64] ;  /* 0x0000000e181b7981 */ /* 0x000764000c1e1100 */
.L_x_47:
[----:B------:R-:W-:Y:S05]  /*38f0*/  BSYNC B1 ;  /* 0x0000000000017941 */ /* 0x000fea0003800000 */
.L_x_46:
[----:B-----5:R-:W-:Y:S01]  /*3900*/  LOP3.LUT R27, R27, 0xff, RZ, 0xc0, !PT ;  /* 0x000000ff1b1b7812 */ /* 0x020fe200078ec0ff */
[----:B------:R-:W-:Y:S01]  /*3910*/  BSSY B1, `(.L_x_48) ;  /* 0x000000b000017945 */ /* 0x000fe20003800000 */
[----:B------:R-:W-:Y:S02]  /*3920*/  ISETP.LT.OR P1, PT, R6, 0x9, !P1 ;  /* 0x000000090600780c */ /* 0x000fe40004f21670 */
[----:B------:R-:W-:-:S05]  /*3930*/  F2FP.F16.E4M3.UNPACK_B R27, R27 ;  /* 0x0000001bff1b723e */ /* 0x000fca00020006ff */
[----:B------:R-:W-:Y:S01]  /*3940*/  HADD2.F32 R28, -RZ, R27.H0_H0 ;  /* 0x2000001bff1c7230 */ /* 0x000fe20000004100 */
[----:B------:R-:W-:-:S04]  /*3950*/  PRMT R27, RZ, 0x7610, R27 ;  /* 0x00007610ff1b7816 */ /* 0x000fc8000000001b */
[----:B------:R-:W-:-:S04]  /*3960*/  FMUL R28, R28, R15 ;  /* 0x0000000f1c1c7220 */ /* 0x000fc80000400000 */
[----:B------:R-:W-:-:S05]  /*3970*/  FFMA R28, R99, R14, R28 ;  /* 0x0000000e631c7223 */ /* 0x000fca000000001c */
[----:B-1----:R-:W-:-:S05]  /*3980*/  F2FP.SATFINITE.E4M3.F32.PACK_AB_MERGE_C R29, RZ, R28, RZ ;  /* 0x0000001cff1d723e */ /* 0x002fca00048070ff */
[----:B------:R1:W-:Y:S01]  /*3990*/  @!P0 STG.E.U8 desc[UR14][R18.64], R29 ;  /* 0x0000001d12008986 */ /* 0x0003e2000c10110e */
[----:B------:R-:W-:Y:S05]  /*39a0*/  @P1 BRA `(.L_x_49) ;  /* 0x0000000000041947 */ /* 0x000fea0003800000 */
[----:B------:R4:W5:Y:S02]  /*39b0*/  LDG.E.U8 R27, desc[UR14][R24.64+0x1] ;  /* 0x0000010e181b7981 */ /* 0x000964000c1e1100 */
.L_x_49:
[----:B------:R-:W-:Y:S05]  /*39c0*/  BSYNC B1 ;  /* 0x0000000000017941 */ /* 0x000fea0003800000 */
.L_x_48:
[----:B-----5:R-:W-:Y:S01]  /*39d0*/  LOP3.LUT R27, R27, 0xff, RZ, 0xc0, !PT ;  /* 0x000000ff1b1b7812 */ /* 0x020fe200078ec0ff */
[----:B------:R-:W-:Y:S01]  /*39e0*/  BSSY B1, `(.L_x_50) ;  /* 0x000000c000017945 */ /* 0x000fe20003800000 */
[----:B------:R-:W-:Y:S02]  /*39f0*/  ISETP.GE.AND P0, PT, R26, 0x9, PT ;  /* 0x000000091a00780c */ /* 0x000fe40003f06270 */
[----:B------:R-:W-:Y:S02]  /*3a00*/  F2FP.F16.E4M3.UNPACK_B R27, R27 ;  /* 0x0000001bff1b723e */ /* 0x000fe400020006ff */
[----:B------:R-:W-:-:S03]  /*3a10*/  ISETP.LT.OR P2, PT, R6, 0x1, !P0 ;  /* 0x000000010600780c */ /* 0x000fc60004741670 */
[----:B------:R-:W-:-:S05]  /*3a20*/  HADD2.F32 R28, -RZ, R27.H0_H0 ;  /* 0x2000001bff1c7230 */ /* 0x000fca0000004100 */
[----:B------:R-:W-:-:S04]  /*3a30*/  FMUL R27, R28, R15 ;  /* 0x0000000f1c1b7220 */ /* 0x000fc80000400000 */
[----:B------:R-:W-:-:S05]  /*3a40*/  FFMA R27, R98, R14, R27 ;  /* 0x0000000e621b7223 */ /* 0x000fca000000001b */
[----:B-1----:R-:W-:Y:S02]  /*3a50*/  F2FP.SATFINITE.E4M3.F32.PACK_AB_MERGE_C R29, RZ, R27, RZ ;  /* 0x0000001bff1d723e */ /* 0x002fe400048070ff */
[----:B------:R-:W-:-:S03]  /*3a60*/  PRMT R27, RZ, 0x7610, R27 ;  /* 0x00007610ff1b7816 */ /* 0x000fc6000000001b */
[----:B------:R1:W-:Y:S01]  /*3a70*/  @!P1 STG.E.U8 desc[UR14][R18.64+0x1], R29 ;  /* 0x0000011d12009986 */ /* 0x0003e2000c10110e */
[----:B------:R-:W-:Y:S05]  /*3a80*/  @P2 BRA `(.L_x_51) ;  /* 0x0000000000042947 */ /* 0x000fea0003800000 */
[----:B------:R0:W5:Y:S02]  /*3a90*/  LDG.E.U8 R27, desc[UR14][R4.64+0x8] ;  /* 0x0000080e041b7981 */ /* 0x000164000c1e1100 */
.L_x_51:
[----:B------:R-:W-:Y:S05]  /*3aa0*/  BSYNC B1 ;  /* 0x0000000000017941 */ /* 0x000fea0003800000 */
.L_x_50:
        /* <DEDUP_REMOVED lines=13> */
.L_x_53:
[----:B------:R-:W-:Y:S05]  /*3b80*/  BSYNC B1 ;  /* 0x0000000000017941 */ /* 0x000fea0003800000 */
.L_x_52:
[----:B-----5:R-:W-:Y:S01]  /*3b90*/  LOP3.LUT R27, R27, 0xff, RZ, 0xc0, !PT ;  /* 0x000000ff1b1b7812 */ /* 0x020fe200078ec0ff */
[----:B------:R-:W-:Y:S01]  /*3ba0*/  BSSY B1, `(.L_x_54) ;  /* 0x000000b000017945 */ /* 0x000fe20003800000 */
[----:B------:R-:W-:Y:S02]  /*3bb0*/  ISETP.LT.OR P0, PT, R6, 0x9, !P0 ;  /* 0x000000090600780c */ /* 0x000fe40004701670 */
[----:B------:R-:W-:-:S05]  /*3bc0*/  F2FP.F16.E4M3.UNPACK_B R27, R27 ;  /* 0x0000001bff1b723e */ /* 0x000fca00020006ff */
        /* <DEDUP_REMOVED lines=8> */
.L_x_55:
[----:B------:R-:W-:Y:S05]  /*3c50*/  BSYNC B1 ;  /* 0x0000000000017941 */ /* 0x000fea0003800000 */
.L_x_54:
        /* <DEDUP_REMOVED lines=12> */
.L_x_57:
[----:B------:R-:W-:Y:S05]  /*3d20*/  BSYNC B1 ;  /* 0x0000000000017941 */ /* 0x000fea0003800000 */
.L_x_56:
        /* <DEDUP_REMOVED lines=13> */
.L_x_59:
[----:B------:R-:W-:Y:S05]  /*3e00*/  BSYNC B1 ;  /* 0x0000000000017941 */ /* 0x000fea0003800000 */
.L_x_58:
        /* <DEDUP_REMOVED lines=13> */
.L_x_61:
[----:B------:R-:W-:Y:S05]  /*3ee0*/  BSYNC B1 ;  /* 0x0000000000017941 */ /* 0x000fea0003800000 */
.L_x_60:
        /* <DEDUP_REMOVED lines=12> */
.L_x_63:
[----:B------:R-:W-:Y:S05]  /*3fb0*/  BSYNC B1 ;  /* 0x0000000000017941 */ /* 0x000fea0003800000 */
.L_x_62:
        /* <DEDUP_REMOVED lines=12> */
.L_x_65:
[----:B------:R-:W-:Y:S05]  /*4080*/  BSYNC B1 ;  /* 0x0000000000017941 */ /* 0x000fea0003800000 */
.L_x_64:
        /* <DEDUP_REMOVED lines=13> */
.L_x_67:
[----:B------:R-:W-:Y:S05]  /*4160*/  BSYNC B1 ;  /* 0x0000000000017941 */ /* 0x000fea0003800000 */
.L_x_66:
        /* <DEDUP_REMOVED lines=13> */
.L_x_69:
[----:B------:R-:W-:Y:S05]  /*4240*/  BSYNC B1 ;  /* 0x0000000000017941 */ /* 0x000fea0003800000 */
.L_x_68:
        /* <DEDUP_REMOVED lines=12> */
.L_x_71:
[----:B------:R-:W-:Y:S05]  /*4310*/  BSYNC B1 ;  /* 0x0000000000017941 */ /* 0x000fea0003800000 */
.L_x_70:
        /* <DEDUP_REMOVED lines=12> */
.L_x_73:
[----:B------:R-:W-:Y:S05]  /*43e0*/  BSYNC B1 ;  /* 0x0000000000017941 */ /* 0x000fea0003800000 */
.L_x_72:
        /* <DEDUP_REMOVED lines=13> */
.L_x_75:
[----:B------:R-:W-:Y:S05]  /*44c0*/  BSYNC B1 ;  /* 0x0000000000017941 */ /* 0x000fea0003800000 */
.L_x_74:
        /* <DEDUP_REMOVED lines=13> */
.L_x_77:
[----:B------:R-:W-:Y:S05]  /*45a0*/  BSYNC B1 ;  /* 0x0000000000017941 */ /* 0x000fea0003800000 */
.L_x_76:
        /* <DEDUP_REMOVED lines=12> */
.L_x_79:
[----:B------:R-:W-:Y:S05]  /*4670*/  BSYNC B1 ;  /* 0x0000000000017941 */ /* 0x000fea0003800000 */
.L_x_78:
        /* <DEDUP_REMOVED lines=12> */
.L_x_81:
[----:B------:R-:W-:Y:S05]  /*4740*/  BSYNC B1 ;  /* 0x0000000000017941 */ /* 0x000fea0003800000 */
.L_x_80:
        /* <DEDUP_REMOVED lines=13> */
.L_x_83:
[----:B------:R-:W-:Y:S05]  /*4820*/  BSYNC B1 ;  /* 0x0000000000017941 */ /* 0x000fea0003800000 */
.L_x_82:
        /* <DEDUP_REMOVED lines=13> */
.L_x_85:
[----:B------:R-:W-:Y:S05]  /*4900*/  BSYNC B1 ;  /* 0x0000000000017941 */ /* 0x000fea0003800000 */
.L_x_84:
        /* <DEDUP_REMOVED lines=12> */
.L_x_87:
[----:B------:R-:W-:Y:S05]  /*49d0*/  BSYNC B1 ;  /* 0x0000000000017941 */ /* 0x000fea0003800000 */
.L_x_86:
        /* <DEDUP_REMOVED lines=12> */
.L_x_89:
[----:B------:R-:W-:Y:S05]  /*4aa0*/  BSYNC B1 ;  /* 0x0000000000017941 */ /* 0x000fea0003800000 */
.L_x_88:
        /* <DEDUP_REMOVED lines=13> */
.L_x_91:
[----:B------:R-:W-:Y:S05]  /*4b80*/  BSYNC B1 ;  /* 0x0000000000017941 */ /* 0x000fea0003800000 */
.L_x_90:
        /* <DEDUP_REMOVED lines=13> */
.L_x_93:
[----:B------:R-:W-:Y:S05]  /*4c60*/  BSYNC B1 ;  /* 0x0000000000017941 */ /* 0x000fea0003800000 */
.L_x_92:
        /* <DEDUP_REMOVED lines=12> */
.L_x_95:
[----:B------:R-:W-:Y:S05]  /*4d30*/  BSYNC B1 ;  /* 0x0000000000017941 */ /* 0x000fea0003800000 */
.L_x_94:
        /* <DEDUP_REMOVED lines=12> */
.L_x_97:
[----:B------:R-:W-:Y:S05]  /*4e00*/  BSYNC B1 ;  /* 0x0000000000017941 */ /* 0x000fea0003800000 */
.L_x_96:
        /* <DEDUP_REMOVED lines=13> */
.L_x_99:
[----:B------:R-:W-:Y:S05]  /*4ee0*/  BSYNC B1 ;  /* 0x0000000000017941 */ /* 0x000fea0003800000 */
.L_x_98:
        /* <DEDUP_REMOVED lines=13> */
.L_x_101:
[----:B------:R-:W-:Y:S05]  /*4fc0*/  BSYNC B1 ;  /* 0x0000000000017941 */ /* 0x000fea0003800000 */
.L_x_100:
        /* <DEDUP_REMOVED lines=12> */
.L_x_103:
[----:B------:R-:W-:Y:S05]  /*5090*/  BSYNC B1 ;  /* 0x0000000000017941 */ /* 0x000fea0003800000 */
.L_x_102:
        /* <DEDUP_REMOVED lines=12> */
.L_x_105:
[----:B------:R-:W-:Y:S05]  /*5160*/  BSYNC B1 ;  /* 0x0000000000017941 */ /* 0x000fea0003800000 */
.L_x_104:
        /* <DEDUP_REMOVED lines=13> */
.L_x_107:
[----:B------:R-:W-:Y:S05]  /*5240*/  BSYNC B1 ;  /* 0x0000000000017941 */ /* 0x000fea0003800000 */
.L_x_106:
        /* <DEDUP_REMOVED lines=13> */
.L_x_109:
[----:B------:R-:W-:Y:S05]  /*5320*/  BSYNC B1 ;  /* 0x0000000000017941 */ /* 0x000fea0003800000 */
.L_x_108:
        /* <DEDUP_REMOVED lines=12> */
.L_x_111:
[----:B------:R-:W-:Y:S05]  /*53f0*/  BSYNC B1 ;  /* 0x0000000000017941 */ /* 0x000fea0003800000 */
.L_x_110:
        /* <DEDUP_REMOVED lines=12> */
.L_x_113:
[----:B------:R-:W-:Y:S05]  /*54c0*/  BSYNC B1 ;  /* 0x0000000000017941 */ /* 0x000fea0003800000 */
.L_x_112:
        /* <DEDUP_REMOVED lines=13> */
.L_x_115:
[----:B------:R-:W-:Y:S05]  /*55a0*/  BSYNC B1 ;  /* 0x0000000000017941 */ /* 0x000fea0003800000 */
.L_x_114:
[----:B-----5:R-:W-:Y:S01]  /*55b0*/  LOP3.LUT R27, R27, 0xff, RZ, 0xc0, !PT ;  /* 0x000000ff1b1b7812 */ /* 0x020fe200078ec0ff */
[----:B------:R-:W-:Y:S01]  /*55c0*/  BSSY B1, `(.L_x_116) ;  /* 0x000000c000017945 */ /* 0x000fe20003800000 */
[----:B------:R-:W-:Y:S02]  /*55d0*/  ISETP.GE.AND P1, PT, R26, 0x4a, PT ;  /* 0x0000004a1a00780c */ /* 0x000fe40003f26270 */
[----:B------:R-:W-:Y:S02]  /*55e0*/  F2FP.F16.E4M3.UNPACK_B R27, R27 ;  /* 0x0000001bff1b723e */ /* 0x000fe400020006ff */
[----:B------:R-:W-:Y:S02]  /*55f0*/  ISETP.LT.OR P4, PT, R6, 0x1, !P1 ;  /* 0x000000010600780c */ /* 0x000fe40004f81670 */
[----:B------:R-:W-:Y:S01]  /*5600*/  PRMT R26, RZ, 0x7610, R26 ;  /* 0x00007610ff1a7816 */ /* 0x000fe2000000001a */
[----:B------:R-:W-:-:S05]  /*5610*/  HADD2.F32 R28, -RZ, R27.H0_H0 ;  /* 0x2000001bff1c7230 */ /* 0x000fca0000004100 */
[----:B------:R-:W-:-:S04]  /*5620*/  FMUL R28, R28, R15 ;  /* 0x0000000f1c1c7220 */ /* 0x000fc80000400000 */
[----:B------:R-:W-:-:S05]  /*5630*/  FFMA R28, R65, R14, R28 ;  /* 0x0000000e411c7223 */ /* 0x000fca000000001c */
[----:B------:R-:W-:-:S05]  /*5640*/  F2FP.SATFINITE.E4M3.F32.PACK_AB_MERGE_C R27, RZ, R28, RZ ;  /* 0x0000001cff1b723e */ /* 0x000fca00048070ff */
[----:B------:R0:W-:Y:S01]  /*5650*/  @!P2 STG.E.U8 desc[UR14][R16.64+0x48], R27 ;  /* 0x0000481b1000a986 */ /* 0x0001e2000c10110e */
[----:B------:R-:W-:Y:S05]  /*5660*/  @P4 BRA `(.L_x_117) ;  /* 0x0000000000044947 */ /* 0x000fea0003800000 */
[----:B------:R0:W5:Y:S02]  /*5670*/  LDG.E.U8 R26, desc[UR14][R4.64+0x49] ;  /* 0x0000490e041a7981 */ /* 0x000164000c1e1100 */
.L_x_117:
[----:B------:R-:W-:Y:S05]  /*5680*/  BSYNC B1 ;  /* 0x0000000000017941 */ /* 0x000fea0003800000 */
.L_x_116:
[----:B-----5:R-:W-:Y:S01]  /*5690*/  LOP3.LUT R26, R26, 0xff, RZ, 0xc0, !PT ;  /* 0x000000ff1a1a7812 */ /* 0x020fe200078ec0ff */
[----:B------:R-:W-:Y:S01]  /*56a0*/  BSSY B1, `(.L_x_118) ;  /* 0x000000b000017945 */ /* 0x000fe20003800000 */
[----:B------:R-:W-:Y:S02]  /*56b0*/  ISETP.LT.OR P0, PT, R6, 0x9, !P0 ;  /* 0x000000090600780c */ /* 0x000fe40004701670 */
[----:B------:R-:W-:Y:S02]  /*56c0*/  F2FP.F16.E4M3.UNPACK_B R26, R26 ;  /* 0x0000001aff1a723e */ /* 0x000fe400020006ff */
[----:B0-2---:R-:W-:-:S03]  /*56d0*/  PRMT R4, RZ, 0x7610, R4 ;  /* 0x00007610ff047816 */ /* 0x005fc60000000004 */
[----:B------:R-:W-:-:S05]  /*56e0*/  HADD2.F32 R26, -RZ, R26.H0_H0 ;  /* 0x2000001aff1a7230 */ /* 0x000fca0000004100 */
[----:B------:R-:W-:-:S04]  /*56f0*/  FMUL R5, R26, R15 ;  /* 0x0000000f1a057220 */ /* 0x000fc80000400000 */
[----:B------:R-:W-:-:S05]  /*5700*/  FFMA R5, R64, R14, R5 ;  /* 0x0000000e40057223 */ /* 0x000fca0000000005 */
[----:B------:R-:W-:-:S05]  /*5710*/  F2FP.SATFINITE.E4M3.F32.PACK_AB_MERGE_C R5, RZ, R5, RZ ;  /* 0x00000005ff05723e */ /* 0x000fca00048070ff */
[----:B------:R0:W-:Y:S01]  /*5720*/  @!P4 STG.E.U8 desc[UR14][R16.64+0x49], R5 ;  /* 0x000049051000c986 */ /* 0x0001e2000c10110e */
[----:B------:R-:W-:Y:S05]  /*5730*/  @P0 BRA `(.L_x_119) ;  /* 0x0000000000040947 */ /* 0x000fea0003800000 */
[----:B------:R2:W5:Y:S02]  /*5740*/  LDG.E.U8 R4, desc[UR14][R24.64+0x48] ;  /* 0x0000480e18047981 */ /* 0x000564000c1e1100 */
.L_x_119:
[----:B------:R-:W-:Y:S05]  /*5750*/  BSYNC B1 ;  /* 0x0000000000017941 */ /* 0x000fea0003800000 */
.L_x_118:
[----:B-----5:R-:W-:Y:S01]  /*5760*/  LOP3.LUT R4, R4, 0xff, RZ, 0xc0, !PT ;  /* 0x000000ff04047812 */ /* 0x020fe200078ec0ff */
[----:B------:R-:W-:Y:S01]  /*5770*/  BSSY B1, `(.L_x_120) ;  /* 0x000000b000017945 */ /* 0x000fe20003800000 */
[----:B------:R-:W-:Y:S02]  /*5780*/  ISETP.LT.OR P1, PT, R6, 0x9, !P1 ;  /* 0x000000090600780c */ /* 0x000fe40004f21670 */
[----:B------:R-:W-:-:S05]  /*5790*/  F2FP.F16.E4M3.UNPACK_B R4, R4 ;  /* 0x00000004ff04723e */ /* 0x000fca00020006ff */
[----:B------:R-:W-:-:S05]  /*57a0*/  HADD2.F32 R4, -RZ, R4.H0_H0 ;  /* 0x20000004ff047230 */ /* 0x000fca0000004100 */
[----:B------:R-:W-:-:S04]  /*57b0*/  FMUL R4, R4, R15 ;  /* 0x0000000f04047220 */ /* 0x000fc80000400000 */
[----:B------:R-:W-:-:S05]  /*57c0*/  FFMA R4, R23, R14, R4 ;  /* 0x0000000e17047223 */ /* 0x000fca0000000004 */
[----:B0-----:R-:W-:Y:S02]  /*57d0*/  F2FP.SATFINITE.E4M3.F32.PACK_AB_MERGE_C R5, RZ, R4, RZ ;  /* 0x00000004ff05723e */ /* 0x001fe400048070ff */
[----:B------:R-:W-:-:S03]  /*57e0*/  PRMT R4, RZ, 0x7610, R4 ;  /* 0x00007610ff047816 */ /* 0x000fc60000000004 */
[----:B------:R0:W-:Y:S01]  /*57f0*/  @!P0 STG.E.U8 desc[UR14][R18.64+0x48], R5 ;  /* 0x0000480512008986 */ /* 0x0001e2000c10110e */
[----:B------:R-:W-:Y:S05]  /*5800*/  @P1 BRA `(.L_x_121) ;  /* 0x0000000000041947 */ /* 0x000fea0003800000 */
[----:B------:R0:W5:Y:S02]  /*5810*/  LDG.E.U8 R4, desc[UR14][R24.64+0x49] ;  /* 0x0000490e18047981 */ /* 0x000164000c1e1100 */
.L_x_121:
[----:B------:R-:W-:Y:S05]  /*5820*/  BSYNC B1 ;  /* 0x0000000000017941 */ /* 0x000fea0003800000 */
.L_x_120:
[----:B------:R-:W-:Y:S05]  /*5830*/  @P1 BRA `(.L_x_122) ;  /* 0x0000000800f01947 */ /* 0x000fea0003800000 */
[----:B-----5:R-:W-:-:S04]  /*5840*/  LOP3.LUT R4, R4, 0xff, RZ, 0xc0, !PT ;  /* 0x000000ff04047812 */ /* 0x020fc800078ec0ff */
[----:B------:R-:W-:-:S05]  /*5850*/  F2FP.F16.E4M3.UNPACK_B R4, R4 ;  /* 0x00000004ff04723e */ /* 0x000fca00020006ff */
[----:B------:R-:W-:-:S05]  /*5860*/  HADD2.F32 R4, -RZ, R4.H0_H0 ;  /* 0x20000004ff047230 */ /* 0x000fca0000004100 */
[----:B0-----:R-:W-:-:S04]  /*5870*/  FMUL R5, R4, R15 ;  /* 0x0000000f04057220 */ /* 0x001fc80000400000 */
[----:B------:R-:W-:-:S05]  /*5880*/  FFMA R5, R22, R14, R5 ;  /* 0x0000000e16057223 */ /* 0x000fca0000000005 */
[----:B------:R-:W-:-:S05]  /*5890*/  F2FP.SATFINITE.E4M3.F32.PACK_AB_MERGE_C R5, RZ, R5, RZ ;  /* 0x00000005ff05723e */ /* 0x000fca00048070ff */
[----:B------:R0:W-:Y:S01]  /*58a0*/  STG.E.U8 desc[UR14][R18.64+0x49], R5 ;  /* 0x0000490512007986 */ /* 0x0001e2000c10110e */
[----:B------:R-:W-:Y:S05]  /*58b0*/  BRA `(.L_x_122) ;  /* 0x0000000800d07947 */ /* 0x000fea0003800000 */
.L_x_41:
[C---:B------:R-:W-:Y:S01]  /*58c0*/  ISETP.GE.AND P4, PT, R26.reuse, 0x1, PT ;  /* 0x000000011a00780c */ /* 0x040fe20003f86270 */
[-C--:B--2---:R-:W-:Y:S01]  /*58d0*/  FMUL R101, R101, R14.reuse ;  /* 0x0000000e65657220 */ /* 0x084fe20000400000 */
[----:B------:R-:W-:Y:S01]  /*58e0*/  ISETP.GE.AND P1, PT, R26, 0x2, PT ;  /* 0x000000021a00780c */ /* 0x000fe20003f26270 */
[-C--:B------:R-:W-:Y:S01]  /*58f0*/  FMUL R100, R100, R14.reuse ;  /* 0x0000000e64647220 */ /* 0x080fe20000400000 */
[C---:B------:R-:W-:Y:S01]  /*5900*/  ISETP.LT.OR P0, PT, R6.reuse, 0x1, !P4 ;  /* 0x000000010600780c */ /* 0x040fe20006701670 */
[-C--:B------:R-:W-:Y:S01]  /*5910*/  FMUL R99, R99, R14.reuse ;  /* 0x0000000e63637220 */ /* 0x080fe20000400000 */
[----:B------:R-:W-:Y:S01]  /*5920*/  ISETP.LT.OR P2, PT, R6, 0x1, !P1 ;  /* 0x000000010600780c */ /* 0x000fe20004f41670 */
[-C--:B------:R-:W-:Y:S01]  /*5930*/  FMUL R98, R98, R14.reuse ;  /* 0x0000000e62627220 */ /* 0x080fe20000400000 */
[----:B------:R-:W-:Y:S01]  /*5940*/  F2FP.SATFINITE.E4M3.F32.PACK_AB_MERGE_C R101, RZ, R101, RZ ;  /* 0x00000065ff65723e */ /* 0x000fe200048070ff */
[----:B------:R-:W-:Y:S01]  /*5950*/  FMUL R97, R97, R14 ;  /* 0x0000000e61617220 */ /* 0x000fe20000400000 */
[----:B------:R-:W-:Y:S01]  /*5960*/  F2FP.SATFINITE.E4M3.F32.PACK_AB_MERGE_C R5, RZ, R100, RZ ;  /* 0x00000064ff05723e */ /* 0x000fe200048070ff */
[-C--:B------:R-:W-:Y:S01]  /*5970*/  FMUL R96, R96, R14.reuse ;  /* 0x0000000e60607220 */ /* 0x080fe20000400000 */
[C---:B------:R-:W-:Y:S01]  /*5980*/  ISETP.LT.OR P4, PT, R6.reuse, 0x9, !P4 ;  /* 0x000000090600780c */ /* 0x040fe20006781670 */
[-C--:B------:R-:W-:Y:S01]  /*5990*/  FMUL R95, R95, R14.reuse ;  /* 0x0000000e5f5f7220 */ /* 0x080fe20000400000 */
[----:B------:R-:W-:Y:S01]  /*59a0*/  ISETP.LT.OR P1, PT, R6, 0x9, !P1 ;  /* 0x000000090600780c */ /* 0x000fe20004f21670 */
[-C--:B------:R-:W-:Y:S01]  /*59b0*/  FMUL R94, R94, R14.reuse ;  /* 0x0000000e5e5e7220 */ /* 0x080fe20000400000 */
[----:B------:R-:W-:Y:S01]  /*59c0*/  F2FP.SATFINITE.E4M3.F32.PACK_AB_MERGE_C R99, RZ, R99, RZ ;  /* 0x00000063ff63723e */ /* 0x000fe200048070ff */
[----:B------:R-:W-:Y:S01]  /*59d0*/  @!P0 STG.E.U8 desc[UR14][R16.64], R101 ;  /* 0x0000006510008986 */ /* 0x000fe2000c10110e */
[C---:B------:R-:W-:Y:S01]  /*59e0*/  ISETP.GE.AND P0, PT, R26.reuse, 0x9, PT ;  /* 0x000000091a00780c */ /* 0x040fe20003f06270 */
[-C--:B------:R-:W-:Y:S01]  /*59f0*/  FMUL R93, R93, R14.reuse ;  /* 0x0000000e5d5d7220 */ /* 0x080fe20000400000 */
[----:B------:R-:W-:Y:S01]  /*5a00*/  F2FP.SATFINITE.E4M3.F32.PACK_AB_MERGE_C R97, RZ, R97, RZ ;  /* 0x00000061ff61723e */ /* 0x000fe200048070ff */
[----:B------:R0:W-:Y:S01]  /*5a10*/  @!P2 STG.E.U8 desc[UR14][R16.64+0x1], R5 ;  /* 0x000001051000a986 */ /* 0x0001e2000c10110e */
[----:B------:R-:W-:Y:S01]  /*5a20*/  ISETP.GE.AND P2, PT, R26, 0xa, PT ;  /* 0x0000000a1a00780c */ /* 0x000fe20003f46270 */
[-C--:B------:R-:W-:Y:S01]  /*5a30*/  FMUL R92, R92, R14.reuse ;  /* 0x0000000e5c5c7220 */ /* 0x080fe20000400000 */
[C---:B------:R-:W-:Y:S01]  /*5a40*/  ISETP.LT.OR P5, PT, R6.reuse, 0x1, !P0 ;  /* 0x000000010600780c */ /* 0x040fe200047a1670 */
[----:B------:R-:W-:Y:S01]  /*5a50*/  @!P4 STG.E.U8 desc[UR14][R18.64], R99 ;  /* 0x000000631200c986 */ /* 0x000fe2000c10110e */
[----:B------:R-:W-:Y:S01]  /*5a60*/  ISETP.LT.OR P6, PT, R6, 0x1, !P2 ;  /* 0x000000010600780c */ /* 0x000fe200057c1670 */
[----:B------:R-:W-:Y:S01]  /*5a70*/  FMUL R91, R91, R14 ;  /* 0x0000000e5b5b7220 */ /* 0x000fe20000400000 */
[----:B------:R-:W-:Y:S01]  /*5a80*/  F2FP.SATFINITE.E4M3.F32.PACK_AB_MERGE_C R25, RZ, R96, RZ ;  /* 0x00000060ff19723e */ /* 0x000fe200048070ff */
[-C--:B------:R-:W-:Y:S01]  /*5a90*/  FMUL R90, R90, R14.reuse ;  /* 0x0000000e5a5a7220 */ /* 0x080fe20000400000 */
[----:B------:R-:W-:Y:S01]  /*5aa0*/  ISETP.GE.AND P4, PT, R26, 0x11, PT ;  /* 0x000000111a00780c */ /* 0x000fe20003f86270 */
[-C--:B------:R-:W-:Y:S01]  /*5ab0*/  FMUL R89, R89, R14.reuse ;  /* 0x0000000e59597220 */ /* 0x080fe20000400000 */
[----:B------:R-:W-:Y:S01]  /*5ac0*/  ISETP.LT.OR P0, PT, R6, 0x9, !P0 ;  /* 0x000000090600780c */ /* 0x000fe20004701670 */
[----:B------:R-:W-:Y:S01]  /*5ad0*/  FMUL R88, R88, R14 ;  /* 0x0000000e58587220 */ /* 0x000fe20000400000 */
[----:B0-----:R-:W-:Y:S01]  /*5ae0*/  F2FP.SATFINITE.E4M3.F32.PACK_AB_MERGE_C R5, RZ, R98, RZ ;  /* 0x00000062ff05723e */ /* 0x001fe200048070ff */
[-C--:B------:R-:W-:Y:S01]  /*5af0*/  FMUL R87, R87, R14.reuse ;  /* 0x0000000e57577220 */ /* 0x080fe20000400000 */
[----:B------:R-:W-:Y:S01]  /*5b00*/  ISETP.LT.OR P2, PT, R6, 0x9, !P2 ;  /* 0x000000090600780c */ /* 0x000fe20005741670 */
[-C--:B------:R-:W-:Y:S01]  /*5b10*/  FMUL R86, R86, R14.reuse ;  /* 0x0000000e56567220 */ /* 0x080fe20000400000 */
[----:B------:R-:W-:Y:S01]  /*5b20*/  F2FP.SATFINITE.E4M3.F32.PACK_AB_MERGE_C R95, RZ, R95, RZ ;  /* 0x0000005fff5f723e */ /* 0x000fe200048070ff */
[----:B------:R0:W-:Y:S01]  /*5b30*/  @!P1 STG.E.U8 desc[UR14][R18.64+0x1], R5 ;  /* 0x0000010512009986 */ /* 0x0001e2000c10110e */
[----:B------:R-:W-:Y:S01]  /*5b40*/  ISETP.GE.AND P1, PT, R26, 0x12, PT ;  /* 0x000000121a00780c */ /* 0x000fe20003f26270 */
[-C--:B------:R-:W-:Y:S01]  /*5b50*/  FMUL R85, R85, R14.reuse ;  /* 0x0000000e55557220 */ /* 0x080fe20000400000 */
[----:B------:R-:W-:Y:S01]  /*5b60*/  F2FP.SATFINITE.E4M3.F32.PACK_AB_MERGE_C R93, RZ, R93, RZ ;  /* 0x0000005dff5d723e */ /* 0x000fe200048070ff */
[----:B------:R-:W-:Y:S01]  /*5b70*/  @!P5 STG.E.U8 desc[UR14][R16.64+0x8], R97 ;  /* 0x000008611000d986 */ /* 0x000fe2000c10110e */
[----:B------:R-:W-:Y:S01]  /*5b80*/  ISETP.LT.OR P5, PT, R6, 0x1, !P4 ;  /* 0x000000010600780c */ /* 0x000fe200067a1670 */
[-C--:B------:R-:W-:Y:S01]  /*5b90*/  FMUL R84, R84, R14.reuse ;  /* 0x0000000e54547220 */ /* 0x080fe20000400000 */
[C---:B------:R-:W-:Y:S01]  /*5ba0*/  ISETP.LT.OR P4, PT, R6.reuse, 0x9, !P4 ;  /* 0x000000090600780c */ /* 0x040fe20006781670 */
[----:B------:R1:W-:Y:S01]  /*5bb0*/  @!P6 STG.E.U8 desc[UR14][R16.64+0x9], R25 ;  /* 0x000009191000e986 */ /* 0x0003e2000c10110e */
[----:B------:R-:W-:Y:S01]  /*5bc0*/  ISETP.LT.OR P6, PT, R6, 0x1, !P1 ;  /* 0x000000010600780c */ /* 0x000fe20004fc1670 */
[----:B------:R-:W-:Y:S01]  /*5bd0*/  FMUL R82, R82, R14 ;  /* 0x0000000e52527220 */ /* 0x000fe20000400000 */
[----:B------:R-:W-:Y:S01]  /*5be0*/  F2FP.SATFINITE.E4M3.F32.PACK_AB_MERGE_C R91, RZ, R91, RZ ;  /* 0x0000005bff5b723e */ /* 0x000fe200048070ff */
[----:B------:R-:W-:Y:S01]  /*5bf0*/  @!P0 STG.E.U8 desc[UR14][R18.64+0x8], R95 ;  /* 0x0000085f12008986 */ /* 0x000fe2000c10110e */
[----:B0-----:R-:W-:Y:S01]  /*5c00*/  F2FP.SATFINITE.E4M3.F32.PACK_AB_MERGE_C R5, RZ, R94, RZ ;  /* 0x0000005eff05723e */ /* 0x001fe200048070ff */
[-C--:B------:R-:W-:Y:S01]  /*5c10*/  FMUL R83, R83, R14.reuse ;  /* 0x0000000e53537220 */ /* 0x080fe20000400000 */
[----:B------:R-:W-:Y:S01]  /*5c20*/  ISETP.GE.AND P0, PT, R26, 0x1a, PT ;  /* 0x0000001a1a00780c */ /* 0x000fe20003f06270 */
[-C--:B------:R-:W-:Y:S01]  /*5c30*/  FMUL R80, R80, R14.reuse ;  /* 0x0000000e50507220 */ /* 0x080fe20000400000 */
[----:B------:R-:W-:Y:S01]  /*5c40*/  ISETP.LT.OR P1, PT, R6, 0x9, !P1 ;  /* 0x000000090600780c */ /* 0x000fe20004f21670 */
[----:B------:R0:W-:Y:S01]  /*5c50*/  @!P2 STG.E.U8 desc[UR14][R18.64+0x9], R5 ;  /* 0x000009051200a986 */ /* 0x0001e2000c10110e */
[----:B------:R-:W-:Y:S01]  /*5c60*/  ISETP.GE.AND P2, PT, R26, 0x19, PT ;  /* 0x000000191a00780c */ /* 0x000fe20003f46270 */
[----:B------:R-:W-:Y:S01]  /*5c70*/  FMUL R81, R81, R14 ;  /* 0x0000000e51517220 */ /* 0x000fe20000400000 */
[----:B-1----:R-:W-:Y:S01]  /*5c80*/  F2FP.SATFINITE.E4M3.F32.PACK_AB_MERGE_C R25, RZ, R92, RZ ;  /* 0x0000005cff19723e */ /* 0x002fe200048070ff */
[----:B------:R-:W-:Y:S01]  /*5c90*/  @!P5 STG.E.U8 desc[UR14][R16.64+0x10], R93 ;  /* 0x0000105d1000d986 */ /* 0x000fe2000c10110e */
[----:B------:R-:W-:Y:S01]  /*5ca0*/  ISETP.LT.OR P5, PT, R6, 0x1, !P0 ;  /* 0x000000010600780c */ /* 0x000fe200047a1670 */
[-C--:B------:R-:W-:Y:S01]  /*5cb0*/  FMUL R78, R78, R14.reuse ;  /* 0x0000000e4e4e7220 */ /* 0x080fe20000400000 */
[----:B------:R-:W-:Y:S01]  /*5cc0*/  F2FP.SATFINITE.E4M3.F32.PACK_AB_MERGE_C R89, RZ, R89, RZ ;  /* 0x00000059ff59723e */ /* 0x000fe200048070ff */
[----:B------:R1:W-:Y:S01]  /*5cd0*/  @!P6 STG.E.U8 desc[UR14][R16.64+0x11], R25 ;  /* 0x000011191000e986 */ /* 0x0003e2000c10110e */
[----:B------:R-:W-:Y:S01]  /*5ce0*/  F2FP.SATFINITE.E4M3.F32.PACK_AB_MERGE_C R87, RZ, R87, RZ ;  /* 0x00000057ff57723e */ /* 0x000fe200048070ff */
[-C--:B------:R-:W-:Y:S01]  /*5cf0*/  FMUL R79, R79, R14.reuse ;  /* 0x0000000e4f4f7220 */ /* 0x080fe20000400000 */
[C---:B------:R-:W-:Y:S01]  /*5d00*/  ISETP.LT.OR P0, PT, R6.reuse, 0x9, !P0 ;  /* 0x000000090600780c */ /* 0x040fe20004701670 */
[----:B------:R-:W-:Y:S01]  /*5d10*/  @!P4 STG.E.U8 desc[UR14][R18.64+0x10], R91 ;  /* 0x0000105b1200c986 */ /* 0x000fe2000c10110e */
[----:B------:R-:W-:Y:S01]  /*5d20*/  ISETP.LT.OR P4, PT, R6, 0x1, !P2 ;  /* 0x000000010600780c */ /* 0x000fe20005781670 */
[-C--:B------:R-:W-:Y:S01]  /*5d30*/  FMUL R76, R76, R14.reuse ;  /* 0x0000000e4c4c7220 */ /* 0x080fe20000400000 */
[----:B------:R-:W-:Y:S01]  /*5d40*/  ISETP.LT.OR P2, PT, R6, 0x9, !P2 ;  /* 0x000000090600780c */ /* 0x000fe20005741670 */
[----:B------:R-:W-:Y:S01]  /*5d50*/  FMUL R77, R77, R14 ;  /* 0x0000000e4d4d7220 */ /* 0x000fe20000400000 */
[----:B0-----:R-:W-:Y:S01]  /*5d60*/  F2FP.SATFINITE.E4M3.F32.PACK_AB_MERGE_C R5, RZ, R90, RZ ;  /* 0x0000005aff05723e */ /* 0x001fe200048070ff */
[----:B------:R-:W-:Y:S01]  /*5d70*/  FMUL R75, R75, R14 ;  /* 0x0000000e4b4b7220 */ /* 0x000fe20000400000 */
[----:B------:R-:W-:Y:S01]  /*5d80*/  F2FP.SATFINITE.E4M3.F32.PACK_AB_MERGE_C R27, RZ, R86, RZ ;  /* 0x00000056ff1b723e */ /* 0x000fe200048070ff */
[----:B------:R-:W-:Y:S01]  /*5d90*/  FMUL R74, R74, R14 ;  /* 0x0000000e4a4a7220 */ /* 0x000fe20000400000 */
[----:B-1----:R-:W-:Y:S01]  /*5da0*/  F2FP.SATFINITE.E4M3.F32.PACK_AB_MERGE_C R25, RZ, R88, RZ ;  /* 0x00000058ff19723e */ /* 0x002fe200048070ff */
[----:B------:R0:W-:Y:S01]  /*5db0*/  @!P1 STG.E.U8 desc[UR14][R18.64+0x11], R5 ;  /* 0x0000110512009986 */ /* 0x0001e2000c10110e */
[----:B------:R-:W-:Y:S01]  /*5dc0*/  ISETP.GE.AND P1, PT, R26, 0x21, PT ;  /* 0x000000211a00780c */ /* 0x000fe20003f26270 */
[-C--:B------:R-:W-:Y:S01]  /*5dd0*/  FMUL R72, R72, R14.reuse ;  /* 0x0000000e48487220 */ /* 0x080fe20000400000 */
[----:B------:R-:W-:Y:S01]  /*5de0*/  F2FP.SATFINITE.E4M3.F32.PACK_AB_MERGE_C R85, RZ, R85, RZ ;  /* 0x00000055ff55723e */ /* 0x000fe200048070ff */
[----:B------:R-:W-:Y:S01]  /*5df0*/  @!P4 STG.E.U8 desc[UR14][R16.64+0x18], R89 ;  /* 0x000018591000c986 */ /* 0x000fe2000c10110e */
[C---:B------:R-:W-:Y:S01]  /*5e00*/  ISETP.LT.OR P4, PT, R6.reuse, 0x1, !P1 ;  /* 0x000000010600780c */ /* 0x040fe20004f81670 */
[-C--:B------:R-:W-:Y:S01]  /*5e10*/  FMUL R73, R73, R14.reuse ;  /* 0x0000000e49497220 */ /* 0x080fe20000400000 */
[----:B------:R-:W-:Y:S01]  /*5e20*/  ISETP.LT.OR P1, PT, R6, 0x9, !P1 ;  /* 0x000000090600780c */ /* 0x000fe20004f21670 */
[----:B------:R1:W-:Y:S01]  /*5e30*/  @!P5 STG.E.U8 desc[UR14][R16.64+0x19], R25 ;  /* 0x000019191000d986 */ /* 0x0003e2000c10110e */
[----:B------:R-:W-:Y:S01]  /*5e40*/  F2FP.SATFINITE.E4M3.F32.PACK_AB_MERGE_C R83, RZ, R83, RZ ;  /* 0x00000053ff53723e */ /* 0x000fe200048070ff */
[-C--:B------:R-:W-:Y:S01]  /*5e50*/  FMUL R71, R71, R14.reuse ;  /* 0x0000000e47477220 */ /* 0x080fe20000400000 */
[----:B------:R-:W-:Y:S01]  /*5e60*/  F2FP.SATFINITE.E4M3.F32.PACK_AB_MERGE_C R81, RZ, R81, RZ ;  /* 0x00000051ff51723e */ /* 0x000fe200048070ff */
[----:B------:R-:W-:Y:S01]  /*5e70*/  @!P2 STG.E.U8 desc[UR14][R18.64+0x18], R87 ;  /* 0x000018571200a986 */ /* 0x000fe2000c10110e */
[----:B------:R-:W-:Y:S01]  /*5e80*/  ISETP.GE.AND P2, PT, R26, 0x22, PT ;  /* 0x000000221a00780c */ /* 0x000fe20003f46270 */
[----:B------:R-:W-:Y:S01]  /*5e90*/  FMUL R70, R70, R14 ;  /* 0x0000000e46467220 */ /* 0x000fe20000400000 */
[----:B0-----:R-:W-:Y:S01]  /*5ea0*/  F2FP.SATFINITE.E4M3.F32.PACK_AB_MERGE_C R5, RZ, R84, RZ ;  /* 0x00000054ff05723e */ /* 0x001fe200048070ff */
[----:B------:R0:W-:Y:S01]  /*5eb0*/  @!P0 STG.E.U8 desc[UR14][R18.64+0x19], R27 ;  /* 0x0000191b12008986 */ /* 0x0001e2000c10110e */
[C---:B------:R-:W-:Y:S01]  /*5ec0*/  ISETP.LT.OR P5, PT, R6.reuse, 0x1, !P2 ;  /* 0x000000010600780c */ /* 0x040fe200057a1670 */
[----:B------:R-:W-:Y:S01]  /*5ed0*/  FMUL R69, R69, R14 ;  /* 0x0000000e45457220 */ /* 0x000fe20000400000 */
[----:B------:R-:W-:Y:S01]  /*5ee0*/  ISETP.LT.OR P2, PT, R6, 0x9, !P2 ;  /* 0x000000090600780c */ /* 0x000fe20005741670 */
[----:B------:R-:W-:Y:S01]  /*5ef0*/  @!P4 STG.E.U8 desc[UR14][R16.64+0x20], R85 ;  /* 0x000020551000c986 */ /* 0x000fe2000c10110e */
[----:B-1----:R-:W-:Y:S01]  /*5f00*/  F2FP.SATFINITE.E4M3.F32.PACK_AB_MERGE_C R25, RZ, R82, RZ ;  /* 0x00000052ff19723e */ /* 0x002fe200048070ff */
[-C--:B------:R-:W-:Y:S01]  /*5f10*/  FMUL R68, R68, R14.reuse ;  /* 0x0000000e44447220 */ /* 0x080fe20000400000 */
[C---:B------:R-:W-:Y:S01]  /*5f20*/  ISETP.GE.AND P4, PT, R26.reuse, 0x2a, PT ;  /* 0x0000002a1a00780c */ /* 0x040fe20003f86270 */
[-C--:B------:R-:W-:Y:S01]  /*5f30*/  FMUL R67, R67, R14.reuse ;  /* 0x0000000e43437220 */ /* 0x080fe20000400000 */
[----:B------:R-:W-:Y:S01]  /*5f40*/  ISETP.GE.AND P0, PT, R26, 0x29, PT ;  /* 0x000000291a00780c */ /* 0x000fe20003f06270 */
[-C--:B------:R-:W-:Y:S01]  /*5f50*/  FMUL R66, R66, R14.reuse ;  /* 0x0000000e42427220 */ /* 0x080fe20000400000 */
[----:B------:R-:W-:Y:S01]  /*5f60*/  F2FP.SATFINITE.E4M3.F32.PACK_AB_MERGE_C R79, RZ, R79, RZ ;  /* 0x0000004fff4f723e */ /* 0x000fe200048070ff */
[-C--:B------:R-:W-:Y:S01]  /*5f70*/  FMUL R65, R65, R14.reuse ;  /* 0x0000000e41417220 */ /* 0x080fe20000400000 */
[C---:B------:R-:W-:Y:S01]  /*5f80*/  ISETP.LT.OR P6, PT, R6.reuse, 0x1, !P0 ;  /* 0x000000010600780c */ /* 0x040fe200047c1670 */
[----:B------:R1:W-:Y:S01]  /*5f90*/  @!P5 STG.E.U8 desc[UR14][R16.64+0x21], R5 ;  /* 0x000021051000d986 */ /* 0x0003e2000c10110e */
[----:B------:R-:W-:Y:S01]  /*5fa0*/  ISETP.LT.OR P5, PT, R6, 0x9, !P4 ;  /* 0x000000090600780c */ /* 0x000fe200067a1670 */
[-C--:B------:R-:W-:Y:S01]  /*5fb0*/  FMUL R64, R64, R14.reuse ;  /* 0x0000000e40407220 */ /* 0x080fe20000400000 */
[C---:B------:R-:W-:Y:S01]  /*5fc0*/  ISETP.LT.OR P0, PT, R6.reuse, 0x9, !P0 ;  /* 0x000000090600780c */ /* 0x040fe20004701670 */
[----:B------:R2:W-:Y:S01]  /*5fd0*/  @!P2 STG.E.U8 desc[UR14][R18.64+0x21], R25 ;  /* 0x000021191200a986 */ /* 0x0005e2000c10110e */
[----:B------:R-:W-:Y:S01]  /*5fe0*/  ISETP.LT.OR P2, PT, R6, 0x1, !P4 ;  /* 0x000000010600780c */ /* 0x000fe20006741670 */
[-C--:B------:R-:W-:Y:S01]  /*5ff0*/  FMUL R23, R23, R14.reuse ;  /* 0x0000000e17177220 */ /* 0x080fe20000400000 */
[C---:B------:R-:W-:Y:S01]  /*6000*/  ISETP.GE.AND P4, PT, R26.reuse, 0x32, PT ;  /* 0x000000321a00780c */ /* 0x040fe20003f86270 */
[----:B------:R-:W-:Y:S01]  /*6010*/  @!P1 STG.E.U8 desc[UR14][R18.64+0x20], R83 ;  /* 0x0000205312009986 */ /* 0x000fe2000c10110e */
[----:B------:R-:W-:Y:S01]  /*6020*/  ISETP.GE.AND P1, PT, R26, 0x31, PT ;  /* 0x000000311a00780c */ /* 0x000fe20003f26270 */
[----:B------:R-:W-:Y:S01]  /*6030*/  FMUL R22, R22, R14 ;  /* 0x0000000e16167220 */ /* 0x000fe20000400000 */
[----:B0-----:R-:W-:Y:S01]  /*6040*/  F2FP.SATFINITE.E4M3.F32.PACK_AB_MERGE_C R27, RZ, R76, RZ ;  /* 0x0000004cff1b723e */ /* 0x001fe200048070ff */
[----:B------:R-:W-:Y:S01]  /*6050*/  @!P6 STG.E.U8 desc[UR14][R16.64+0x28], R81 ;  /* 0x000028511000e986 */ /* 0x000fe2000c10110e */
[----:B-1----:R-:W-:-:S02]  /*6060*/  F2FP.SATFINITE.E4M3.F32.PACK_AB_MERGE_C R5, RZ, R80, RZ ;  /* 0x00000050ff05723e */ /* 0x002fc400048070ff */
[C---:B------:R-:W-:Y:S02]  /*6070*/  ISETP.LT.OR P6, PT, R6.reuse, 0x1, !P1 ;  /* 0x000000010600780c */ /* 0x040fe40004fc1670 */
[----:B--2---:R-:W-:Y:S01]  /*6080*/  F2FP.SATFINITE.E4M3.F32.PACK_AB_MERGE_C R25, RZ, R78, RZ ;  /* 0x0000004eff19723e */ /* 0x004fe200048070ff */
[----:B------:R0:W-:Y:S01]  /*6090*/  @!P2 STG.E.U8 desc[UR14][R16.64+0x29], R5 ;  /* 0x000029051000a986 */ /* 0x0001e2000c10110e */
[C---:B------:R-:W-:Y:S02]  /*60a0*/  ISETP.LT.OR P2, PT, R6.reuse, 0x1, !P4 ;  /* 0x000000010600780c */ /* 0x040fe40006741670 */
[----:B------:R-:W-:Y:S01]  /*60b0*/  F2FP.SATFINITE.E4M3.F32.PACK_AB_MERGE_C R77, RZ, R77, RZ ;  /* 0x0000004dff4d723e */ /* 0x000fe200048070ff */
[----:B------:R1:W-:Y:S01]  /*60c0*/  @!P5 STG.E.U8 desc[UR14][R18.64+0x29], R25 ;  /* 0x000029191200d986 */ /* 0x0003e2000c10110e */
[----:B------:R-:W-:Y:S02]  /*60d0*/  ISETP.LT.OR P5, PT, R6, 0x9, !P4 ;  /* 0x000000090600780c */ /* 0x000fe400067a1670 */
[----:B------:R-:W-:Y:S01]  /*60e0*/  ISETP.GE.AND P4, PT, R26, 0x3a, PT ;  /* 0x0000003a1a00780c */ /* 0x000fe20003f86270 */
[----:B------:R-:W-:Y:S01]  /*60f0*/  @!P0 STG.E.U8 desc[UR14][R18.64+0x28], R79 ;  /* 0x0000284f12008986 */ /* 0x000fe2000c10110e */
[----:B------:R-:W-:-:S02]  /*6100*/  ISETP.LT.OR P1, PT, R6, 0x9, !P1 ;  /* 0x000000090600780c */ /* 0x000fc40004f21670 */
[----:B------:R-:W-:Y:S01]  /*6110*/  ISETP.GE.AND P0, PT, R26, 0x39, PT ;  /* 0x000000391a00780c */ /* 0x000fe20003f06270 */
[----:B------:R-:W-:Y:S01]  /*6120*/  @!P6 STG.E.U8 desc[UR14][R16.64+0x30], R77 ;  /* 0x0000304d1000e986 */ /* 0x000fe2000c10110e */
[----:B------:R-:W-:Y:S02]  /*6130*/  F2FP.SATFINITE.E4M3.F32.PACK_AB_MERGE_C R75, RZ, R75, RZ ;  /* 0x0000004bff4b723e */ /* 0x000fe400048070ff */
[C---:B------:R-:W-:Y:S01]  /*6140*/  ISETP.LT.OR P6, PT, R6.reuse, 0x1, !P0 ;  /* 0x000000010600780c */ /* 0x040fe200047c1670 */
[----:B------:R-:W-:Y:S01]  /*6150*/  @!P2 STG.E.U8 desc[UR14][R16.64+0x31], R27 ;  /* 0x0000311b1000a986 */ /* 0x000fe2000c10110e */
[----:B------:R-:W-:Y:S02]  /*6160*/  ISETP.LT.OR P2, PT, R6, 0x1, !P4 ;  /* 0x000000010600780c */ /* 0x000fe40006741670 */
[----:B0-----:R-:W-:Y:S02]  /*6170*/  F2FP.SATFINITE.E4M3.F32.PACK_AB_MERGE_C R5, RZ, R74, RZ ;  /* 0x0000004aff05723e */ /* 0x001fe400048070ff */
[----:B-1----:R-:W-:Y:S01]  /*6180*/  F2FP.SATFINITE.E4M3.F32.PACK_AB_MERGE_C R25, RZ, R72, RZ ;  /* 0x00000048ff19723e */ /* 0x002fe200048070ff */
[----:B------:R-:W-:Y:S01]  /*6190*/  @!P1 STG.E.U8 desc[UR14][R18.64+0x30], R75 ;  /* 0x0000304b12009986 */ /* 0x000fe2000c10110e */
[----:B------:R-:W-:-:S02]  /*61a0*/  F2FP.SATFINITE.E4M3.F32.PACK_AB_MERGE_C R73, RZ, R73, RZ ;  /* 0x00000049ff49723e */ /* 0x000fc400048070ff */
[C---:B------:R-:W-:Y:S01]  /*61b0*/  ISETP.LT.OR P1, PT, R6.reuse, 0x9, !P0 ;  /* 0x000000090600780c */ /* 0x040fe20004721670 */
[----:B------:R0:W-:Y:S01]  /*61c0*/  @!P5 STG.E.U8 desc[UR14][R18.64+0x31], R5 ;  /* 0x000031051200d986 */ /* 0x0001e2000c10110e */
[----:B------:R-:W-:Y:S02]  /*61d0*/  ISETP.LT.OR P4, PT, R6, 0x9, !P4 ;  /* 0x000000090600780c */ /* 0x000fe40006781670 */
[C---:B------:R-:W-:Y:S01]  /*61e0*/  ISETP.GE.AND P0, PT, R26.reuse, 0x42, PT ;  /* 0x000000421a00780c */ /* 0x040fe20003f06270 */
[----:B------:R1:W-:Y:S01]  /*61f0*/  @!P2 STG.E.U8 desc[UR14][R16.64+0x39], R25 ;  /* 0x000039191000a986 */ /* 0x0003e2000c10110e */
[----:B------:R-:W-:Y:S02]  /*6200*/  ISETP.GE.AND P2, PT, R26, 0x41, PT ;  /* 0x000000411a00780c */ /* 0x000fe40003f46270 */
[----:B------:R-:W-:Y:S01]  /*6210*/  F2FP.SATFINITE.E4M3.F32.PACK_AB_MERGE_C R71, RZ, R71, RZ ;  /* 0x00000047ff47723e */ /* 0x000fe200048070ff */
[----:B------:R-:W-:Y:S01]  /*6220*/  @!P6 STG.E.U8 desc[UR14][R16.64+0x38], R73 ;  /* 0x000038491000e986 */ /* 0x000fe2000c10110e */
[----:B------:R-:W-:-:S02]  /*6230*/  ISETP.LT.OR P5, PT, R6, 0x1, !P2 ;  /* 0x000000010600780c */ /* 0x000fc400057a1670 */
[C---:B------:R-:W-:Y:S01]  /*6240*/  ISETP.LT.OR P6, PT, R6.reuse, 0x1, !P0 ;  /* 0x000000010600780c */ /* 0x040fe200047c1670 */
[----:B------:R-:W-:Y:S01]  /*6250*/  @!P1 STG.E.U8 desc[UR14][R18.64+0x38], R71 ;  /* 0x0000384712009986 */ /* 0x000fe2000c10110e */
[----:B0-----:R-:W-:Y:S02]  /*6260*/  F2FP.SATFINITE.E4M3.F32.PACK_AB_MERGE_C R5, RZ, R70, RZ ;  /* 0x00000046ff05723e */ /* 0x001fe400048070ff */
[----:B------:R-:W-:Y:S02]  /*6270*/  F2FP.SATFINITE.E4M3.F32.PACK_AB_MERGE_C R69, RZ, R69, RZ ;  /* 0x00000045ff45723e */ /* 0x000fe400048070ff */
[----:B-1----:R-:W-:Y:S01]  /*6280*/  F2FP.SATFINITE.E4M3.F32.PACK_AB_MERGE_C R25, RZ, R68, RZ ;  /* 0x00000044ff19723e */ /* 0x002fe200048070ff */
[----:B------:R0:W-:Y:S01]  /*6290*/  @!P4 STG.E.U8 desc[UR14][R18.64+0x39], R5 ;  /* 0x000039051200c986 */ /* 0x0001e2000c10110e */
[----:B------:R-:W-:Y:S02]  /*62a0*/  ISETP.LT.OR P1, PT, R6, 0x9, !P2 ;  /* 0x000000090600780c */ /* 0x000fe40005721670 */
[C---:B------:R-:W-:Y:S01]  /*62b0*/  ISETP.GE.AND P4, PT, R26.reuse, 0x49, PT ;  /* 0x000000491a00780c */ /* 0x040fe20003f86270 */
[----:B------:R-:W-:Y:S01]  /*62c0*/  @!P5 STG.E.U8 desc[UR14][R16.64+0x40], R69 ;  /* 0x000040451000d986 */ /* 0x000fe2000c10110e */
[----:B------:R-:W-:-:S02]  /*62d0*/  ISETP.GE.AND P2, PT, R26, 0x4a, PT ;  /* 0x0000004a1a00780c */ /* 0x000fc40003f46270 */
[C---:B------:R-:W-:Y:S01]  /*62e0*/  ISETP.LT.OR P0, PT, R6.reuse, 0x9, !P0 ;  /* 0x000000090600780c */ /* 0x040fe20004701670 */
[----:B------:R1:W-:Y:S01]  /*62f0*/  @!P6 STG.E.U8 desc[UR14][R16.64+0x41], R25 ;  /* 0x000041191000e986 */ /* 0x0003e2000c10110e */
[C---:B------:R-:W-:Y:S02]  /*6300*/  ISETP.LT.OR P5, PT, R6.reuse, 0x1, !P4 ;  /* 0x000000010600780c */ /* 0x040fe400067a1670 */
[C---:B------:R-:W-:Y:S02]  /*6310*/  ISETP.LT.OR P6, PT, R6.reuse, 0x1, !P2 ;  /* 0x000000010600780c */ /* 0x040fe400057c1670 */
[C---:B------:R-:W-:Y:S02]  /*6320*/  ISETP.LT.OR P4, PT, R6.reuse, 0x9, !P4 ;  /* 0x000000090600780c */ /* 0x040fe40006781670 */
[----:B------:R-:W-:Y:S02]  /*6330*/  ISETP.LT.OR P2, PT, R6, 0x9, !P2 ;  /* 0x000000090600780c */ /* 0x000fe40005741670 */
[----:B------:R-:W-:-:S02]  /*6340*/  F2FP.SATFINITE.E4M3.F32.PACK_AB_MERGE_C R67, RZ, R67, RZ ;  /* 0x00000043ff43723e */ /* 0x000fc400048070ff */
[----:B0-----:R-:W-:Y:S02]  /*6350*/  F2FP.SATFINITE.E4M3.F32.PACK_AB_MERGE_C R5, RZ, R66, RZ ;  /* 0x00000042ff05723e */ /* 0x001fe400048070ff */
[----:B------:R-:W-:Y:S01]  /*6360*/  F2FP.SATFINITE.E4M3.F32.PACK_AB_MERGE_C R65, RZ, R65, RZ ;  /* 0x00000041ff41723e */ /* 0x000fe200048070ff */
[----:B------:R0:W-:Y:S01]  /*6370*/  @!P1 STG.E.U8 desc[UR14][R18.64+0x40], R67 ;  /* 0x0000404312009986 */ /* 0x0001e2000c10110e */
[----:B-1----:R-:W-:Y:S02]  /*6380*/  F2FP.SATFINITE.E4M3.F32.PACK_AB_MERGE_C R25, RZ, R64, RZ ;  /* 0x00000040ff19723e */ /* 0x002fe400048070ff */
[----:B------:R-:W-:Y:S01]  /*6390*/  F2FP.SATFINITE.E4M3.F32.PACK_AB_MERGE_C R23, RZ, R23, RZ ;  /* 0x00000017ff17723e */ /* 0x000fe200048070ff */
[----:B------:R0:W-:Y:S01]  /*63a0*/  @!P0 STG.E.U8 desc[UR14][R18.64+0x41], R5 ;  /* 0x0000410512008986 */ /* 0x0001e2000c10110e */
[----:B------:R-:W-:-:S03]  /*63b0*/  F2FP.SATFINITE.E4M3.F32.PACK_AB_MERGE_C R27, RZ, R22, RZ ;  /* 0x00000016ff1b723e */ /* 0x000fc600048070ff */
[----:B------:R0:W-:Y:S04]  /*63c0*/  @!P5 STG.E.U8 desc[UR14][R16.64+0x48], R65 ;  /* 0x000048411000d986 */ /* 0x0001e8000c10110e */
[----:B------:R0:W-:Y:S04]  /*63d0*/  @!P6 STG.E.U8 desc[UR14][R16.64+0x49], R25 ;  /* 0x000049191000e986 */ /* 0x0001e8000c10110e */
[----:B------:R0:W-:Y:S04]  /*63e0*/  @!P4 STG.E.U8 desc[UR14][R18.64+0x48], R23 ;  /* 0x000048171200c986 */ /* 0x0001e8000c10110e */
[----:B------:R0:W-:Y:S02]  /*63f0*/  @!P2 STG.E.U8 desc[UR14][R18.64+0x49], R27 ;  /* 0x0000491b1200a986 */ /* 0x0001e4000c10110e */
.L_x_122:
[----:B------:R-:W-:Y:S05]  /*6400*/  BSYNC B0 ;  /* 0x0000000000007941 */ /* 0x000fea0003800000 */
.L_x_40:
[C---:B------:R-:W-:Y:S01]  /*6410*/  LEA R2, P0, R8.reuse, R2, 0x1 ;  /* 0x0000000208027211 */ /* 0x040fe200078008ff */
[----:B------:R-:W-:Y:S01]  /*6420*/  ULDC.64 UR6, c[0x0][0x650] ;  /* 0x0001940000067ab9 */ /* 0x000fe20000000a00 */
[----:B-----5:R-:W-:Y:S01]  /*6430*/  IMAD.U32 R4, RZ, RZ, UR12 ;  /* 0x0000000cff047e24 */ /* 0x020fe2000f8e00ff */
[----:B0-----:R-:W-:Y:S01]  /*6440*/  PRMT R16, RZ, 0x7610, R16 ;  /* 0x00007610ff107816 */ /* 0x001fe20000000010 */
[----:B------:R-:W-:Y:S01]  /*6450*/  IMAD.MOV.U32 R6, RZ, RZ, -0x1 ;  /* 0xffffffffff067424 */ /* 0x000fe200078e00ff */
[----:B------:R-:W-:Y:S01]  /*6460*/  LEA.HI.X R3, R8, R3, R0, 0x1, P0 ;  /* 0x0000000308037211 */ /* 0x000fe200000f0c00 */
[----:B------:R0:W-:Y:S01]  /*6470*/  SYNCS.ARRIVE.TRANS64.A1T0 RZ, [R4+UR20], RZ ;  /* 0x000000ff04ff79a7 */ /* 0x0001e20008100014 */
[----:B------:R-:W-:Y:S01]  /*6480*/  ISETP.GE.U32.AND P0, PT, R2, UR6, PT ;  /* 0x0000000602007c0c */ /* 0x000fe2000bf06070 */
[----:B------:R-:W-:-:S03]  /*6490*/  IMAD.MOV.U32 R5, RZ, RZ, -0x1 ;  /* 0xffffffffff057424 */ /* 0x000fc600078e00ff */
[----:B------:R-:W-:Y:S01]  /*64a0*/  ISETP.GE.U32.AND.EX P0, PT, R3, UR7, PT, P0 ;  /* 0x0000000703007c0c */ /* 0x000fe2000bf06100 */
[----:B0-----:R-:W-:-:S12]  /*64b0*/  IMAD.MOV.U32 R4, RZ, RZ, -0x1 ;  /* 0xffffffffff047424 */ /* 0x001fd800078e00ff */
[----:B------:R-:W-:Y:S05]  /*64c0*/  @P0 BRA `(.L_x_123) ;  /* 0x0000000400600947 */ /* 0x000fea0003800000 */
[----:B------:R-:W0:Y:S01]  /*64d0*/  S2R R28, SR_CTAID.X ;  /* 0x00000000001c7919 */ /* 0x000e220000002500 */
[----:B------:R-:W5:Y:S01]  /*64e0*/  LDC.64 R22, c[0x0][0x628] ;  /* 0x00018a00ff167b82 */ /* 0x000f620000000a00 */
[----:B------:R-:W-:Y:S01]  /*64f0*/  ULDC UR6, c[0x0][0x150] ;  /* 0x0000540000067ab9 */ /* 0x000fe20000000800 */
[----:B-1----:R-:W-:Y:S01]  /*6500*/  IMAD.MOV.U32 R18, RZ, RZ, R2 ;  /* 0x000000ffff127224 */ /* 0x002fe200078e0002 */
[----:B------:R-:W1:Y:S01]  /*6510*/  S2R R30, SR_CTAID.Y ;  /* 0x00000000001e7919 */ /* 0x000e620000002600 */
[----:B------:R-:W-:-:S04]  /*6520*/  IMAD.MOV.U32 R19, RZ, RZ, R3 ;  /* 0x000000ffff137224 */ /* 0x000fc800078e0003 */
[----:B------:R-:W1:Y:S08]  /*6530*/  LDC R31, c[0x0][0x144] ;  /* 0x00005100ff1f7b82 */ /* 0x000e700000000800 */
[----:B------:R-:W1:Y:S08]  /*6540*/  LDC R6, c[0x0][0x630] ;  /* 0x00018c00ff067b82 */ /* 0x000e700000000800 */
[----:B------:R-:W1:Y:S01]  /*6550*/  LDC.64 R26, c[0x0][0x620] ;  /* 0x00018800ff1a7b82 */ /* 0x000e620000000a00 */
[----:B-----5:R-:W-:-:S04]  /*6560*/  ISETP.NE.U32.AND P0, PT, R22, RZ, PT ;  /* 0x000000ff1600720c */ /* 0x020fc80003f05070 */
[----:B------:R-:W-:Y:S02]  /*6570*/  ISETP.NE.AND.EX P0, PT, R23, RZ, PT, P0 ;  /* 0x000000ff1700720c */ /* 0x000fe40003f05300 */
[----:B0-----:R-:W-:-:S05]  /*6580*/  I2FP.F32.U32 R4, R28 ;  /* 0x0000001c00047245 */ /* 0x001fca0000201000 */
[----:B------:R-:W-:-:S04]  /*6590*/  FMUL R4, R4, UR6 ;  /* 0x0000000604047c20 */ /* 0x000fc80008400000 */
[----:B------:R0:W0:Y:S02]  /*65a0*/  F2I.U32.TRUNC.NTZ R29, R4 ;  /* 0x00000004001d7305 */ /* 0x000024000020f000 */
[----:B------:R-:W-:Y:S05]  /*65b0*/  @!P0 BRA `(.L_x_124) ;  /* 0x0000000000288947 */ /* 0x000fea0003800000 */
[----:B------:R-:W5:Y:S02]  /*65c0*/  LDC R5, c[0x0][0x634] ;  /* 0x00018d00ff057b82 */ /* 0x000f640000000800 */
[----:B-----5:R-:W-:-:S05]  /*65d0*/  IADD3 R19, P0, R2, R5, RZ ;  /* 0x0000000502137210 */ /* 0x020fca0007f1e0ff */
[----:B--234-:R-:W-:-:S04]  /*65e0*/  IMAD.X R25, RZ, RZ, R3, P0 ;  /* 0x000000ffff197224 */ /* 0x01cfc800000e0603 */
[----:B0-----:R-:W-:-:S04]  /*65f0*/  IMAD.WIDE.U32 R4, R25, R22, RZ ;  /* 0x0000001619047225 */ /* 0x001fc800078e00ff */
[----:B------:R-:W-:-:S04]  /*6600*/  IMAD.WIDE.U32 R16, P0, R19, R23, R4 ;  /* 0x0000001713107225 */ /* 0x000fc80007800004 */
[----:B------:R-:W-:-:S04]  /*6610*/  IMAD.WIDE.U32 R4, R19, R22, RZ ;  /* 0x0000001613047225 */ /* 0x000fc800078e00ff */
[----:B------:R-:W-:Y:S01]  /*6620*/  IMAD.X R19, RZ, RZ, RZ, P0 ;  /* 0x000000ffff137224 */ /* 0x000fe200000e06ff */
[----:B------:R-:W-:Y:S01]  /*6630*/  IADD3 RZ, P0, R5, R16, RZ ;  /* 0x0000001005ff7210 */ /* 0x000fe20007f1e0ff */
[----:B------:R-:W-:-:S04]  /*6640*/  IMAD.MOV.U32 R18, RZ, RZ, R17 ;  /* 0x000000ffff127224 */ /* 0x000fc800078e0011 */
[----:B------:R-:W-:-:S08]  /*6650*/  IMAD.WIDE.U32.X R18, R25, R23, R18, P0 ;  /* 0x0000001719127225 */ /* 0x000fd000000e0412 */
.L_x_124:
[-CC-:B-1234-:R-:W-:Y:S01]  /*6660*/  SHF.R.U64 R24, R18, R6.reuse, R19.reuse ;  /* 0x0000000612187219 */ /* 0x19efe20000001213 */
[----:B------:R-:W1:Y:S01]  /*6670*/  LDC.64 R34, c[0x0][0x640] ;  /* 0x00019000ff227b82 */ /* 0x000e620000000a00 */
[----:B0-----:R-:W-:Y:S01]  /*6680*/  SHF.R.U32.HI R4, RZ, R6, R19 ;  /* 0x00000006ff047219 */ /* 0x001fe20000011613 */
[----:B------:R-:W-:Y:S01]  /*6690*/  IMAD.MOV R29, RZ, RZ, -R29 ;  /* 0x000000ffff1d7224 */ /* 0x000fe200078e0a1d */
[----:B------:R-:W-:Y:S01]  /*66a0*/  IADD3 R17, P0, RZ, -R24, RZ ;  /* 0x80000018ff117210 */ /* 0x000fe20007f1e0ff */
[----:B------:R-:W-:Y:S01]  /*66b0*/  ULDC UR6, c[0x0][0x154] ;  /* 0x0000550000067ab9 */ /* 0x000fe20000000800 */
[----:B------:R-:W-:Y:S02]  /*66c0*/  IMAD.MOV.U32 R19, RZ, RZ, 0x1 ;  /* 0x00000001ff137424 */ /* 0x000fe400078e00ff */
[----:B------:R-:W-:Y:S01]  /*66d0*/  IMAD R29, R31, R29, R28 ;  /* 0x0000001d1f1d7224 */ /* 0x000fe200078e021c */
[----:B------:R-:W0:Y:S01]  /*66e0*/  LDC R16, c[0x0][0x618] ;  /* 0x00018600ff107b82 */ /* 0x000e220000000800 */
[----:B------:R-:W-:-:S04]  /*66f0*/  IMAD.X R5, RZ, RZ, ~R4, P0 ;  /* 0x000000ffff057224 */ /* 0x000fc800000e0e04 */
[-C--:B------:R-:W-:Y:S02]  /*6700*/  IMAD R6, R5, R26.reuse, RZ ;  /* 0x0000001a05067224 */ /* 0x080fe400078e02ff */
[C---:B------:R-:W-:Y:S01]  /*6710*/  IMAD.WIDE.U32 R4, R17.reuse, R26, R2 ;  /* 0x0000001a11047225 */ /* 0x040fe200078e0002 */
[----:B------:R-:W2:Y:S03]  /*6720*/  LDC R18, c[0x0][0x608] ;  /* 0x00018200ff127b82 */ /* 0x000ea60000000800 */
[----:B------:R-:W-:Y:S01]  /*6730*/  IMAD R17, R17, R27, R6 ;  /* 0x0000001b11117224 */ /* 0x000fe200078e0206 */
[----:B------:R-:W-:-:S03]  /*6740*/  I2FP.F32.U32 R6, R30 ;  /* 0x0000001e00067245 */ /* 0x000fc60000201000 */
[----:B------:R-:W-:Y:S01]  /*6750*/  IMAD.IADD R5, R5, 0x1, R17 ;  /* 0x0000000105057824 */ /* 0x000fe200078e0211 */
[----:B------:R-:W3:Y:S01]  /*6760*/  LDC R32, c[0x0][0x658] ;  /* 0x00019600ff207b82 */ /* 0x000ee20000000800 */
[----:B-1----:R-:W-:Y:S01]  /*6770*/  ISETP.NE.U32.AND P0, PT, R34, RZ, PT ;  /* 0x000000ff2200720c */ /* 0x002fe20003f05070 */
[----:B------:R-:W-:-:S03]  /*6780*/  IMAD.MOV.U32 R17, RZ, RZ, -0x1 ;  /* 0xffffffffff117424 */ /* 0x000fc600078e00ff */
[----:B------:R-:W-:-:S03]  /*6790*/  ISETP.NE.AND.EX P0, PT, R35, RZ, PT, P0 ;  /* 0x000000ff2300720c */ /* 0x000fc60003f05300 */
[----:B------:R-:W1:Y:S01]  /*67a0*/  LDC R27, c[0x0][0x148] ;  /* 0x00005200ff1b7b82 */ /* 0x000e620000000800 */
[-CC-:B0-----:R-:W-:Y:S02]  /*67b0*/  SHF.R.U64 R22, R4, R16.reuse, R5.reuse ;  /* 0x0000001004167219 */ /* 0x181fe40000001205 */
[----:B------:R-:W-:Y:S01]  /*67c0*/  SHF.R.U32.HI R5, RZ, R16, R5 ;  /* 0x00000010ff057219 */ /* 0x000fe20000011605 */
[----:B------:R-:W-:-:S04]  /*67d0*/  FMUL R16, R6, UR6 ;  /* 0x0000000606107c20 */ /* 0x000fc80008400000 */
[----:B------:R-:W0:Y:S01]  /*67e0*/  LDC R28, c[0x0][0x600] ;  /* 0x00018000ff1c7b82 */ /* 0x000e220000000800 */
[----:B------:R4:W0:Y:S01]  /*67f0*/  F2I.U32.TRUNC.NTZ R25, R16 ;  /* 0x0000001000197305 */ /* 0x000822000020f000 */
[-CC-:B--2---:R-:W-:Y:S02]  /*6800*/  SHF.R.U64 R6, R22, R18.reuse, R5.reuse ;  /* 0x0000001216067219 */ /* 0x184fe40000001205 */
[----:B------:R-:W-:-:S04]  /*6810*/  SHF.R.U32.HI R5, RZ, R18, R5 ;  /* 0x00000012ff057219 */ /* 0x000fc80000011605 */
[----:B------:R-:W2:Y:S01]  /*6820*/  LDC R33, c[0x0][0x648] ;  /* 0x00019200ff217b82 */ /* 0x000ea20000000800 */
[-CC-:B---3--:R-:W-:Y:S02]  /*6830*/  SHF.R.U64 R26, R6, R32.reuse, R5.reuse ;  /* 0x00000020061a7219 */ /* 0x188fe40000001205 */
[-C--:B------:R-:W-:Y:S02]  /*6840*/  SHF.L.U32 R17, R17, R32.reuse, RZ ;  /* 0x0000002011117219 */ /* 0x080fe400000006ff */
[-C--:B------:R-:W-:Y:S01]  /*6850*/  SHF.R.U32.HI R5, RZ, R32.reuse, R5 ;  /* 0x00000020ff057219 */ /* 0x080fe20000011605 */
[----:B------:R-:W-:Y:S01]  /*6860*/  IMAD.MOV.U32 R4, RZ, RZ, R26 ;  /* 0x000000ffff047224 */ /* 0x000fe200078e001a */
[----:B------:R-:W-:Y:S01]  /*6870*/  SHF.L.U32 R32, R19, R32, RZ ;  /* 0x0000002013207219 */ /* 0x000fe200000006ff */
[----:B------:R-:W3:Y:S01]  /*6880*/  LDC R36, c[0x0][0x638] ;  /* 0x00018e00ff247b82 */ /* 0x000ee20000000800 */
[----:B------:R-:W-:-:S07]  /*6890*/  LOP3.LUT R31, RZ, R17, RZ, 0x33, !PT ;  /* 0x00000011ff1f7212 */ /* 0x000fce00078e33ff */
[----:B------:R-:W0:Y:S01]  /*68a0*/  LDC R37, c[0x0][0x610] ;  /* 0x00018400ff257b82 */ /* 0x000e220000000800 */
[----:B----4-:R-:W-:Y:S05]  /*68b0*/  @!P0 BRA `(.L_x_125) ;  /* 0x0000000000288947 */ /* 0x010fea0003800000 */
[----:B------:R-:W4:Y:S02]  /*68c0*/  LDC R19, c[0x0][0x64c] ;  /* 0x00019300ff137b82 */ /* 0x000f240000000800 */
[----:B----4-:R-:W-:-:S05]  /*68d0*/  IADD3 R19, P0, R26, R19, RZ ;  /* 0x000000131a137210 */ /* 0x010fca0007f1e0ff */
        /* <DEDUP_REMOVED lines=8> */
.L_x_125:
[----:B--2---:R-:W-:Y:S01]  /*6960*/  SHF.R.U64 R4, R4, R33, R5 ;  /* 0x0000002104047219 */ /* 0x004fe20000001205 */
[----:B0-----:R-:W-:Y:S01]  /*6970*/  VIADD R19, R28, 0xffffffff ;  /* 0xffffffff1c137836 */ /* 0x001fe20000000000 */
[----:B------:R-:W-:Y:S01]  /*6980*/  LOP3.LUT R17, R6, R31, RZ, 0xc0, !PT ;  /* 0x0000001f06117212 */ /* 0x000fe200078ec0ff */
[----:B------:R-:W-:Y:S02]  /*6990*/  IMAD.MOV R25, RZ, RZ, -R25 ;  /* 0x000000ffff197224 */ /* 0x000fe400078e0a19 */
[----:B------:R-:W-:Y:S02]  /*69a0*/  IMAD.MOV R5, RZ, RZ, -R4 ;  /* 0x000000ffff057224 */ /* 0x000fe400078e0a04 */
[----:B------:R-:W-:Y:S01]  /*69b0*/  IMAD R6, R32, R4, R17 ;  /* 0x0000000420067224 */ /* 0x000fe200078e0211 */
[----:B------:R-:W-:Y:S01]  /*69c0*/  LOP3.LUT R17, R22, R19, RZ, 0xc0, !PT ;  /* 0x0000001316117212 */ /* 0x000fe200078ec0ff */
[----:B-1----:R-:W-:Y:S02]  /*69d0*/  @P3 IMAD R29, R27, R25, R30 ;  /* 0x000000191b1d3224 */ /* 0x002fe400078e021e */
[----:B---3--:R-:W-:-:S02]  /*69e0*/  IMAD R4, R5, R36, R26 ;  /* 0x0000002405047224 */ /* 0x008fc400078e021a */
[----:B------:R-:W-:Y:S02]  /*69f0*/  IMAD R6, R6, R37, R29 ;  /* 0x0000002506067224 */ /* 0x000fe400078e021d */
[----:B------:R-:W-:Y:S02]  /*6a00*/  IMAD R17, R4, R28, R17 ;  /* 0x0000001c04117224 */ /* 0x000fe400078e0211 */
[----:B------:R-:W-:Y:S02]  /*6a10*/  IMAD.MOV.U32 R16, RZ, RZ, 0x1 ;  /* 0x00000001ff107424 */ /* 0x000fe400078e00ff */
[----:B------:R-:W-:Y:S01]  /*6a20*/  IMAD.MOV.U32 R4, RZ, RZ, R24 ;  /* 0x000000ffff047224 */ /* 0x000fe200078e0018 */
[----:B------:R-:W-:Y:S02]  /*6a30*/  SEL R5, R17, R6, !P3 ;  /* 0x0000000611057207 */ /* 0x000fe40005800000 */
[----:B------:R-:W-:-:S07]  /*6a40*/  SEL R6, R6, R17, !P3 ;  /* 0x0000001106067207 */ /* 0x000fce0005800000 */
.L_x_123:
[----:B------:R-:W-:Y:S02]  /*6a50*/  LOP3.LUT P0, RZ, R16, 0xff, RZ, 0xc0, !PT ;  /* 0x000000ff10ff7812 */ /* 0x000fe4000780c0ff */
[----:B------:R-:W-:-:S11]  /*6a60*/  LOP3.LUT R103, R103, 0x1, RZ, 0x3c, !PT ;  /* 0x0000000167677812 */ /* 0x000fd600078e3cff */
[----:B------:R-:W-:Y:S05]  /*6a70*/  @P0 BRA `(.L_x_126) ;  /* 0xffffffb000640947 */ /* 0x000fea000383ffff */
[----:B------:R-:W-:Y:S05]  /*6a80*/  EXIT ;  /* 0x000000000000794d */ /* 0x000fea0003800000 */
.L_x_18:
[----:B------:R-:W-:-:S08]  /*6a90*/  ISETP.NE.AND P0, PT, R18, RZ, PT ;  /* 0x000000ff1200720c */ /* 0x000fd00003f05270 */
[----:B--23-5:R-:W0:-:S00]  /*6aa0*/  USETMAXREG.DEALLOC.CTAPOOL 0x28 ;  /* 0x00000028000079c8 */ /* 0x02ce0000080e0500 */
[----:B------:R-:W-:Y:S05]  /*6ab0*/  @P0 EXIT ;  /* 0x000000000000094d */ /* 0x000fea0003800000 */
[----:B0-----:R-:W-:Y:S01]  /*6ac0*/  LOP3.LUT P0, RZ, R20, 0xff, RZ, 0xc0, !PT ;  /* 0x000000ff14ff7812 */ /* 0x001fe2000780c0ff */
[----:B------:R-:W-:Y:S02]  /*6ad0*/  IMAD.MOV.U32 R12, RZ, RZ, 0x1 ;  /* 0x00000001ff0c7424 */ /* 0x000fe400078e00ff */
[----:B------:R-:W-:-:S10]  /*6ae0*/  IMAD.MOV.U32 R13, RZ, RZ, RZ ;  /* 0x000000ffff0d7224 */ /* 0x000fd400078e00ff */
[----:B------:R-:W-:Y:S05]  /*6af0*/  @!P0 BRA `(.L_x_127) ;  /* 0x0000000c001c8947 */ /* 0x000fea0003800000 */
[----:B------:R-:W0:Y:S01]  /*6b00*/  S2R R16, SR_CgaCtaId ;  /* 0x0000000000107919 */ /* 0x000e220000008800 */
[----:B------:R-:W-:Y:S01]  /*6b10*/  LOP3.LUT P0, RZ, R11, 0x1f, RZ, 0xc0, !PT ;  /* 0x0000001f0bff7812 */ /* 0x000fe2000780c0ff */
[----:B------:R-:W-:Y:S01]  /*6b20*/  ULDC UR5, c[0x0][0x658] ;  /* 0x0001960000057ab9 */ /* 0x000fe20000000800 */
[----:B------:R-:W-:Y:S01]  /*6b30*/  UMOV UR6, 0xffffffff ;  /* 0xffffffff00067882 */ /* 0x000fe20000000000 */
[----:B------:R-:W-:Y:S01]  /*6b40*/  BSSY B0, `(.L_x_127) ;  /* 0x00000c2000007945 */ /* 0x000fe20003800000 */
[----:B------:R-:W-:Y:S01]  /*6b50*/  USHF.L.U32 UR6, UR6, UR5, URZ ;  /* 0x0000000506067299 */ /* 0x000fe2000800063f */
[C---:B------:R-:W-:Y:S01]  /*6b60*/  ISETP.NE.AND P2, PT, R10.reuse, RZ, PT ;  /* 0x000000ff0a00720c */ /* 0x040fe20003f45270 */
[----:B------:R-:W-:Y:S01]  /*6b70*/  IMAD.MOV.U32 R15, RZ, RZ, 0x1 ;  /* 0x00000001ff0f7424 */ /* 0x000fe200078e00ff */
[----:B------:R-:W-:Y:S01]  /*6b80*/  ISETP.NE.OR P0, PT, R10, RZ, !P0 ;  /* 0x000000ff0a00720c */ /* 0x000fe20004705670 */
[----:B------:R-:W-:Y:S01]  /*6b90*/  IMAD.MOV.U32 R12, RZ, RZ, 0x1 ;  /* 0x00000001ff0c7424 */ /* 0x000fe200078e00ff */
[----:B------:R-:W-:Y:S01]  /*6ba0*/  LOP3.LUT R14, R7, 0x2, RZ, 0xfc, !PT ;  /* 0x00000002070e7812 */ /* 0x000fe200078efcff */
[----:B------:R-:W-:Y:S01]  /*6bb0*/  IMAD.MOV.U32 R13, RZ, RZ, RZ ;  /* 0x000000ffff0d7224 */ /* 0x000fe200078e00ff */
[----:B------:R-:W-:Y:S01]  /*6bc0*/  ULDC UR4, c[0x0][0x600] ;  /* 0x0001800000047ab9 */ /* 0x000fe20000000800 */
[----:B------:R-:W-:Y:S01]  /*6bd0*/  UMOV UR7, 0x1 ;  /* 0x0000000100077882 */ /* 0x000fe20000000000 */
[----:B------:R-:W-:-:S02]  /*6be0*/  UIADD3 UR22, UR13, 0x1, URZ ;  /* 0x000000010d167890 */ /* 0x000fc4000fffe03f */
[----:B------:R-:W-:Y:S02]  /*6bf0*/  UIADD3 UR16, UR4, -0x1, URZ ;  /* 0xffffffff04107890 */ /* 0x000fe4000fffe03f */
[----:B------:R-:W-:Y:S02]  /*6c00*/  USHF.L.U32 UR18, UR7, UR5, URZ ;  /* 0x0000000507127299 */ /* 0x000fe4000800063f */
[----:B------:R-:W-:Y:S01]  /*6c10*/  ULOP3.LUT UR17, URZ, UR6, URZ, 0x33, !UPT ;  /* 0x000000063f117292 */ /* 0x000fe2000f8e333f */
[----:B------:R-:W-:Y:S01]  /*6c20*/  ULDC.64 UR20, c[0x0][0x198] ;  /* 0x0000660000147ab9 */ /* 0x000fe20000000a00 */
[----:B0-----:R-:W-:-:S10]  /*6c30*/  LOP3.LUT R16, R16, 0x1, RZ, 0xc0, !PT ;  /* 0x0000000110107812 */ /* 0x001fd400078ec0ff */
.L_x_139:
[----:B------:R-:W-:-:S03]  /*6c40*/  UMOV UR4, 0xffffffff ;  /* 0xffffffff00047882 */ /* 0x000fc60000000000 */
[----:B------:R-:W-:Y:S05]  /*6c50*/  BRA.DIV UR4, `(.L_x_128) ;  /* 0x0000002a045c7947 */ /* 0x000fea000b800000 */
[----:B------:R-:W-:-:S13]  /*6c60*/  ELECT P1, URZ, PT ;  /* 0x00000000003f782f */ /* 0x000fda0003820000 */
.L_x_198:
[----:B------:R-:W0:Y:S01]  /*6c70*/  LDC R10, c[0x0][0x28c] ;  /* 0x0000a300ff0a7b82 */ /* 0x000e220000000800 */
[----:B------:R-:W-:Y:S01]  /*6c80*/  BSSY B1, `(.L_x_129) ;  /* 0x000003a000017945 */ /* 0x000fe20003800000 */
[----:B0-----:R-:W-:-:S13]  /*6c90*/  ISETP.LT.OR P1, PT, R10, 0x1, !P1 ;  /* 0x000000010a00780c */ /* 0x001fda0004f21670 */
[----:B------:R-:W-:Y:S05]  /*6ca0*/  @P1 BRA `(.L_x_130) ;  /* 0x0000000000dc1947 */ /* 0x000fea0003800000 */
[----:B------:R-:W-:Y:S02]  /*6cb0*/  IMAD R10, R5, 0x2, R16 ;  /* 0x00000002050a7824 */ /* 0x000fe400078e0210 */
[----:B------:R-:W-:Y:S02]  /*6cc0*/  IMAD.SHL.U32 R18, R6, 0x40, RZ ;  /* 0x0000004006127824 */ /* 0x000fe400078e00ff */
[----:B------:R-:W-:Y:S02]  /*6cd0*/  IMAD.MOV.U32 R21, RZ, RZ, RZ ;  /* 0x000000ffff157224 */ /* 0x000fe400078e00ff */
[----:B------:R-:W-:Y:S02]  /*6ce0*/  IMAD.U32 R22, RZ, RZ, UR22 ;  /* 0x00000016ff167e24 */ /* 0x000fe4000f8e00ff */
[----:B------:R-:W-:Y:S02]  /*6cf0*/  IMAD.MOV.U32 R5, RZ, RZ, R12 ;  /* 0x000000ffff057224 */ /* 0x000fe400078e000c */
[----:B------:R-:W-:-:S02]  /*6d00*/  IMAD.MOV.U32 R11, RZ, RZ, R13 ;  /* 0x000000ffff0b7224 */ /* 0x000fc400078e000d */
[----:B------:R-:W-:-:S07]  /*6d10*/  IMAD R17, R10, 0x28, RZ ;  /* 0x000000280a117824 */ /* 0x000fce00078e02ff */
.L_x_134:
[----:B------:R-:W0:Y:S01]  /*6d20*/  S2R R19, SR_CgaCtaId ;  /* 0x0000000000137919 */ /* 0x000e220000008800 */
[----:B------:R-:W-:Y:S01]  /*6d30*/  MOV R6, 0x400 ;  /* 0x0000040000067802 */ /* 0x000fe20000000f00 */
[----:B------:R-:W1:Y:S03]  /*6d40*/  @!P2 LDC R10, c[0x0][0x500] ;  /* 0x00014000ff0aab82 */ /* 0x000e660000000800 */
[----:B0-----:R-:W-:Y:S02]  /*6d50*/  LEA R20, R19, R6, 0x18 ;  /* 0x0000000613147211 */ /* 0x001fe400078ec0ff */
[----:B------:R-:W-:-:S03]  /*6d60*/  SHF.L.U32 R6, R5, 0x1f, RZ ;  /* 0x0000001f05067819 */ /* 0x000fc600000006ff */
[----:B------:R-:W-:-:S04]  /*6d70*/  IMAD R19, R11, 0x8, R20 ;  /* 0x000000080b137824 */ /* 0x000fc800078e0214 */
[----:B------:R-:W0:Y:S02]  /*6d80*/  SYNCS.PHASECHK.TRANS64.TRYWAIT P1, [R19+URZ+0x190], R6 ;  /* 0x00019006130075a7 */ /* 0x000e24000802017f */
[----:B01----:R-:W-:Y:S05]  /*6d90*/  @!P1 BRA `(.L_x_131) ;  /* 0x00000028002c9947 */ /* 0x003fea0003800000 */
.L_x_199:
[----:B0-----:R-:W-:Y:S01]  /*6da0*/  PRMT R6, R14, 0x9910, RZ ;  /* 0x000099100e067816 */ /* 0x001fe200000000ff */
[----:B------:R0:W-:Y:S03]  /*6db0*/  @!P2 SYNCS.ARRIVE.TRANS64 RZ, [R19+URZ], R10 ;  /* 0x0000000a13ffa9a7 */ /* 0x0001e6000800003f */
[----:B------:R-:W-:-:S13]  /*6dc0*/  ISETP.NE.AND P1, PT, R6, 0x2, PT ;  /* 0x000000020600780c */ /* 0x000fda0003f25270 */
[----:B0-----:R-:W-:Y:S05]  /*6dd0*/  @P1 BRA `(.L_x_132) ;  /* 0x0000000000041947 */ /* 0x001fea0003800000 */
[----:B------:R-:W-:Y:S01]  /*6de0*/  BPT.TRAP 0x1 ;  /* 0x000000040000795c */ /* 0x000fe20000300000 */
.L_x_132:
[----:B------:R-:W-:Y:S05]  /*6df0*/  @P0 BRA `(.L_x_133) ;  /* 0x0000000000040947 */ /* 0x000fea0003800000 */
[----:B------:R-:W-:Y:S01]  /*6e00*/  BPT.TRAP 0x1 ;  /* 0x000000040000795c */ /* 0x000fe20000300000 */
.L_x_133:
[----:B------:R-:W-:Y:S01]  /*6e10*/  IMAD R6, R11, 0x2, R16 ;  /* 0x000000020b067824 */ /* 0x000fe200078e0210 */
[----:B------:R-:W-:Y:S01]  /*6e20*/  R2UR UR9, R19 ;  /* 0x00000000130972ca */ /* 0x000fe200000e0000 */
[C-C-:B------:R-:W-:Y:S01]  /*6e30*/  IMAD R10, R11.reuse, 0x800, R20.reuse ;  /* 0x000008000b0a7824 */ /* 0x140fe200078e0214 */
[----:B------:R-:W-:Y:S01]  /*6e40*/  UIADD3 UR4, UP0, UR20, 0xf0, URZ ;  /* 0x000000f014047890 */ /* 0x000fe2000ff1e03f */
[----:B------:R-:W-:Y:S01]  /*6e50*/  IMAD R6, R6, 0x500, R20 ;  /* 0x0000050006067824 */ /* 0x000fe200078e0214 */
[----:B------:R-:W-:Y:S01]  /*6e60*/  R2UR UR11, R18 ;  /* 0x00000000120b72ca */ /* 0x000fe200000e0000 */
[----:B------:R-:W-:Y:S01]  /*6e70*/  VIADD R22, R22, 0xffffffff ;  /* 0xffffffff16167836 */ /* 0x000fe20000000000 */
[----:B------:R-:W-:Y:S01]  /*6e80*/  R2UR UR5, R10 ;  /* 0x000000000a0572ca */ /* 0x000fe200000e0000 */
[----:B------:R-:W-:Y:S01]  /*6e90*/  UIADD3 UR24, UP1, UR20, 0x1f0, URZ ;  /* 0x000001f014187890 */ /* 0x000fe2000ff3e03f */
[----:B------:R-:W-:Y:S01]  /*6ea0*/  R2UR UR8, R6 ;  /* 0x00000000060872ca */ /* 0x000fe200000e0000 */
[----:B------:R-:W-:Y:S01]  /*6eb0*/  VIADD R11, R11, 0x1 ;  /* 0x000000010b0b7836 */ /* 0x000fe20000000000 */
[----:B------:R-:W-:Y:S01]  /*6ec0*/  R2UR UR10, R21 ;  /* 0x00000000150a72ca */ /* 0x000fe200000e0000 */
[----:B------:R-:W-:Y:S01]  /*6ed0*/  UIADD3.X UR25, URZ, UR21, URZ, UP1, !UPT ;  /* 0x000000153f197290 */ /* 0x000fe20008ffe43f */
[----:B------:R-:W-:Y:S01]  /*6ee0*/  R2UR UR12, R4 ;  /* 0x00000000040c72ca */ /* 0x000fe200000e0000 */
[----:B------:R-:W-:Y:S01]  /*6ef0*/  UMOV UR6, 0x0 ;  /* 0x0000000000067882 */ /* 0x000fe20000000000 */
[----:B------:R-:W-:Y:S01]  /*6f00*/  R2UR UR19, R17 ;  /* 0x00000000111372ca */ /* 0x000fe200000e0000 */
[----:B------:R-:W-:Y:S01]  /*6f10*/  UMOV UR7, 0x10000000 ;  /* 0x1000000000077882 */ /* 0x000fe20000000000 */
[----:B------:R-:W-:Y:S01]  /*6f20*/  ISETP.GT.AND P4, PT, R22, 0x1, PT ;  /* 0x000000011600780c */ /* 0x000fe20003f84270 */
[----:B------:R-:W-:Y:S01]  /*6f30*/  UMOV UR23, 0x30000 ;  /* 0x0003000000177882 */ /* 0x000fe20000000000 */
[----:B------:R-:W-:Y:S01]  /*6f40*/  ISETP.NE.AND P1, PT, R11, 0x32, PT ;  /* 0x000000320b00780c */ /* 0x000fe20003f25270 */
[----:B------:R-:W-:Y:S01]  /*6f50*/  UIADD3 UR14, UR5, 0x400, URZ ;  /* 0x00000400050e7890 */ /* 0x000fe2000fffe03f */
[----:B------:R-:W-:Y:S01]  /*6f60*/  VIADD R21, R21, 0x20 ;  /* 0x0000002015157836 */ /* 0x000fe20000000000 */
[----:B------:R-:W-:Y:S01]  /*6f70*/  UIADD3.X UR5, URZ, UR21, URZ, UP0, !UPT ;  /* 0x000000153f057290 */ /* 0x000fe200087fe43f */
[----:B------:R-:W-:Y:S01]  /*6f80*/  SEL R6, RZ, 0x1, P1 ;  /* 0x00000001ff067807 */ /* 0x000fe20000800000 */
[----:B------:R-:W-:Y:S01]  /*6f90*/  UIADD3 UR15, UR8, 0x19400, URZ ;  /* 0x00019400080f7890 */ /* 0x000fe2000fffe03f */
[----:B------:R-:W-:-:S02]  /*6fa0*/  SEL R11, R11, RZ, P1 ;  /* 0x000000ff0b0b7207 */ /* 0x000fc40000800000 */
[----:B------:R-:W-:Y:S01]  /*6fb0*/  UMOV UR8, UR14 ;  /* 0x0000000e00087c82 */ /* 0x000fe20008000000 */
[----:B------:R-:W-:-:S03]  /*6fc0*/  LOP3.LUT R5, R5, R6, RZ, 0x3c, !PT ;  /* 0x0000000605057212 */ /* 0x000fc600078e3cff */
[----:B------:R0:W-:Y:S02]  /*6fd0*/  UTMALDG.3D [UR8], [UR4], desc[UR6] ;  /* 0x00000608040075b4 */ /* 0x0001e40008011000 */
[----:B0-----:R-:W-:Y:S01]  /*6fe0*/  UMOV UR8, UR15 ;  /* 0x0000000f00087c82 */ /* 0x001fe20008000000 */
[----:B------:R-:W-:Y:S02]  /*6ff0*/  UMOV UR11, UR19 ;  /* 0x00000013000b7c82 */ /* 0x000fe40008000000 */
[----:B------:R0:W-:Y:S02]  /*7000*/  UTMALDG.3D.MULTICAST [UR8], [UR24], UR23, desc[UR6] ;  /* 0x00000608180073b4 */ /* 0x0001e40008011817 */
[----:B0-----:R-:W-:Y:S05]  /*7010*/  @P4 BRA `(.L_x_134) ;  /* 0xfffffffc00404947 */ /* 0x001fea000383ffff */
.L_x_130:
[----:B------:R-:W-:Y:S05]  /*7020*/  BSYNC B1 ;  /* 0x0000000000017941 */ /* 0x000fea0003800000 */
.L_x_129:
[----:B------:R-:W-:Y:S01]  /*7030*/  LOP3.LUT P5, RZ, R15, 0xff, RZ, 0xc0, !PT ;  /* 0x000000ff0fff7812 */ /* 0x000fe200078ac0ff */
[----:B------:R-:W-:Y:S01]  /*7040*/  VIADD R6, R13, UR13 ;  /* 0x0000000d0d067c36 */ /* 0x000fe20008000000 */
[----:B------:R-:W-:Y:S01]  /*7050*/  ULDC.64 UR4, c[0x0][0x650] ;  /* 0x0001940000047ab9 */ /* 0x000fe20000000a00 */
[----:B------:R-:W-:Y:S01]  /*7060*/  IMAD.U32 R11, RZ, RZ, UR13 ;  /* 0x0000000dff0b7e24 */ /* 0x000fe2000f8e00ff */
[----:B------:R-:W-:Y:S01]  /*7070*/  UISETP.GE.U32.AND UP0, UPT, UR13, 0x32, UPT ;  /* 0x000000320d00788c */ /* 0x000fe2000bf06070 */
[----:B------:R-:W-:Y:S01]  /*7080*/  BSSY B1, `(.L_x_135) ;  /* 0x000006b000017945 */ /* 0x000fe20003800000 */
[----:B------:R-:W-:Y:S02]  /*7090*/  ISETP.GT.U32.AND P1, PT, R6, 0x31, PT ;  /* 0x000000310600780c */ /* 0x000fe40003f24070 */
[----:B------:R-:W-:Y:S02]  /*70a0*/  PRMT R15, RZ, 0x7610, R15 ;  /* 0x00007610ff0f7816 */ /* 0x000fe4000000000f */
[----:B------:R-:W-:-:S02]  /*70b0*/  ISETP.LT.U32.AND P1, PT, R11, 0x32, P1 ;  /* 0x000000320b00780c */ /* 0x000fc40000f21070 */
[----:B------:R-:W-:Y:S01]  /*70c0*/  PLOP3.LUT P4, PT, PT, PT, UP0, 0x80, 0x0 ;  /* 0x000000000000781c */ /* 0x000fe20003f8f008 */
[----:B------:R-:W0:Y:S01]  /*70d0*/  @P5 S2R R5, SR_CgaCtaId ;  /* 0x0000000000055919 */ /* 0x000e220000008800 */
[----:B------:R-:W-:-:S04]  /*70e0*/  @P5 MOV R4, 0x400 ;  /* 0x0000040000045802 */ /* 0x000fc80000000f00 */
[----:B0-----:R-:W-:Y:S01]  /*70f0*/  @P5 LEA R10, R5, R4, 0x18 ;  /* 0x00000004050a5211 */ /* 0x001fe200078ec0ff */
[----:B------:R-:W-:-:S03]  /*7100*/  IMAD.WIDE.U32 R4, R6, 0x51eb851f, RZ ;  /* 0x51eb851f06047825 */ /* 0x000fc600078e00ff */
[----:B------:R0:W-:Y:S01]  /*7110*/  @P5 SYNCS.ARRIVE.TRANS64.A1T0 RZ, [R10+URZ+0x358], RZ ;  /* 0x000358ff0aff59a7 */ /* 0x0001e2000810003f */
[----:B------:R-:W-:Y:S01]  /*7120*/  IADD3 R2, P5, R2, R8, RZ ;  /* 0x0000000802027210 */ /* 0x000fe20007fbe0ff */
[----:B------:R-:W-:Y:S01]  /*7130*/  IMAD.MOV.U32 R4, RZ, RZ, -0x1 ;  /* 0xffffffffff047424 */ /* 0x000fe200078e00ff */
[----:B------:R-:W-:Y:S02]  /*7140*/  SHF.R.U32.HI R11, RZ, 0x4, R5 ;  /* 0x00000004ff0b7819 */ /* 0x000fe40000011605 */
[----:B------:R-:W-:Y:S01]  /*7150*/  SEL R5, RZ, 0x1, !P1 ;  /* 0x00000001ff057807 */ /* 0x000fe20004800000 */
[----:B------:R-:W-:Y:S01]  /*7160*/  IMAD.X R3, R3, 0x1, R0, P5 ;  /* 0x0000000103037824 */ /* 0x000fe200028e0600 */
[----:B------:R-:W-:Y:S01]  /*7170*/  ISETP.GE.U32.AND P1, PT, R2, UR4, PT ;  /* 0x0000000402007c0c */ /* 0x000fe2000bf26070 */
[----:B------:R-:W-:Y:S01]  /*7180*/  IMAD R13, R11, -0x32, R6 ;  /* 0xffffffce0b0d7824 */ /* 0x000fe200078e0206 */
[----:B------:R-:W-:Y:S01]  /*7190*/  LOP3.LUT R12, R12, R5, RZ, 0x3c, !PT ;  /* 0x000000050c0c7212 */ /* 0x000fe200078e3cff */
[----:B------:R-:W-:Y:S01]  /*71a0*/  IMAD.MOV.U32 R6, RZ, RZ, -0x1 ;  /* 0xffffffffff067424 */ /* 0x000fe200078e00ff */
[----:B------:R-:W-:Y:S01]  /*71b0*/  ISETP.GE.U32.AND.EX P1, PT, R3, UR5, PT, P1 ;  /* 0x0000000503007c0c */ /* 0x000fe2000bf26110 */
[----:B------:R-:W-:Y:S01]  /*71c0*/  IMAD.MOV.U32 R5, RZ, RZ, -0x1 ;  /* 0xffffffffff057424 */ /* 0x000fe200078e00ff */
[----:B------:R-:W-:-:S02]  /*71d0*/  @P4 LOP3.LUT R12, R12, 0x1, R11, 0x78, !PT ;  /* 0x000000010c0c4812 */ /* 0x000fc400078e780b */
[----:B0-----:R-:W-:-:S09]  /*71e0*/  PRMT R10, RZ, 0x7610, R10 ;  /* 0x00007610ff0a7816 */ /* 0x001fd2000000000a */
[----:B------:R-:W-:Y:S05]  /*71f0*/  @P1 BRA `(.L_x_136) ;  /* 0x00000004004c1947 */ /* 0x000fea0003800000 */
[----:B------:R-:W0:Y:S01]  /*7200*/  S2R R18, SR_CTAID.X ;  /* 0x0000000000127919 */ /* 0x000e220000002500 */
[----:B------:R-:W-:Y:S01]  /*7210*/  ULDC.64 UR4, c[0x0][0x628] ;  /* 0x00018a0000047ab9 */ /* 0x000fe20000000a00 */
[----:B------:R-:W1:Y:S01]  /*7220*/  LDC R19, c[0x0][0x144] ;  /* 0x00005100ff137b82 */ /* 0x000e620000000800 */
[----:B------:R-:W-:Y:S01]  /*7230*/  ISETP.NE.U32.AND P1, PT, RZ, UR4, PT ;  /* 0x00000004ff007c0c */ /* 0x000fe2000bf25070 */
[----:B------:R-:W2:Y:S01]  /*7240*/  S2R R6, SR_CTAID.Y ;  /* 0x0000000000067919 */ /* 0x000ea20000002600 */
[----:B------:R-:W-:Y:S01]  /*7250*/  ULDC UR7, c[0x0][0x630] ;  /* 0x00018c0000077ab9 */ /* 0x000fe20000000800 */
[----:B------:R-:W-:Y:S01]  /*7260*/  ULDC UR8, c[0x0][0x150] ;  /* 0x0000540000087ab9 */ /* 0x000fe20000000800 */
[----:B------:R-:W-:Y:S01]  /*7270*/  ISETP.NE.AND.EX P1, PT, RZ, UR5, PT, P1 ;  /* 0x00000005ff007c0c */ /* 0x000fe2000bf25310 */
[----:B------:R-:W-:Y:S02]  /*7280*/  IMAD.MOV.U32 R4, RZ, RZ, R2 ;  /* 0x000000ffff047224 */ /* 0x000fe400078e0002 */
[----:B------:R-:W-:Y:S01]  /*7290*/  IMAD.MOV.U32 R5, RZ, RZ, R3 ;  /* 0x000000ffff057224 */ /* 0x000fe200078e0003 */
[----:B0-----:R-:W-:-:S09]  /*72a0*/  I2FP.F32.U32 R20, R18 ;  /* 0x0000001200147245 */ /* 0x001fd20000201000 */
[----:B------:R-:W-:Y:S05]  /*72b0*/  @!P1 BRA `(.L_x_137) ;  /* 0x0000000000289947 */ /* 0x000fea0003800000 */
[----:B------:R-:W-:Y:S02]  /*72c0*/  ULDC UR6, c[0x0][0x634] ;  /* 0x00018d0000067ab9 */ /* 0x000fe40000000800 */
[----:B------:R-:W-:-:S05]  /*72d0*/  IADD3 R5, P1, R2, UR6, RZ ;  /* 0x0000000602057c10 */ /* 0x000fca000ff3e0ff */
[----:B------:R-:W-:-:S04]  /*72e0*/  IMAD.X R17, RZ, RZ, R3, P1 ;  /* 0x000000ffff117224 */ /* 0x000fc800008e0603 */
[----:B------:R-:W-:-:S04]  /*72f0*/  IMAD.WIDE.U32 R10, R17, UR4, RZ ;  /* 0x00000004110a7c25 */ /* 0x000fc8000f8e00ff */
[----:B------:R-:W-:-:S04]  /*7300*/  IMAD.WIDE.U32 R10, P1, R5, UR5, R10 ;  /* 0x00000005050a7c25 */ /* 0x000fc8000f82000a */
[----:B------:R-:W-:-:S04]  /*7310*/  IMAD.WIDE.U32 R4, R5, UR4, RZ ;  /* 0x0000000405047c25 */ /* 0x000fc8000f8e00ff */
[----:B------:R-:W-:Y:S01]  /*7320*/  IMAD.MOV.U32 R4, RZ, RZ, R11 ;  /* 0x000000ffff047224 */ /* 0x000fe200078e000b */
[----:B------:R-:W-:Y:S01]  /*7330*/  IADD3 RZ, P4, R5, R10, RZ ;  /* 0x0000000a05ff7210 */ /* 0x000fe20007f9e0ff */
[----:B------:R-:W-:-:S04]  /*7340*/  IMAD.X R5, RZ, RZ, RZ, P1 ;  /* 0x000000ffff057224 */ /* 0x000fc800008e06ff */
[----:B------:R-:W-:-:S08]  /*7350*/  IMAD.WIDE.U32.X R4, R17, UR5, R4, P4 ;  /* 0x0000000511047c25 */ /* 0x000fd0000a0e0404 */
.L_x_137:
[----:B------:R-:W-:Y:S01]  /*7360*/  FMUL R20, R20, UR8 ;  /* 0x0000000814147c20 */ /* 0x000fe20008400000 */
[--C-:B------:R-:W-:Y:S01]  /*7370*/  SHF.R.U64 R17, R4, UR7, R5.reuse ;  /* 0x0000000704117c19 */ /* 0x100fe20008001205 */
[----:B------:R-:W-:Y:S01]  /*7380*/  ULDC.64 UR4, c[0x0][0x620] ;  /* 0x0001880000047ab9 */ /* 0x000fe20000000a00 */
[----:B------:R-:W-:Y:S01]  /*7390*/  SHF.R.U32.HI R4, RZ, UR7, R5 ;  /* 0x00000007ff047c19 */ /* 0x000fe20008011605 */
[----:B------:R-:W-:Y:S01]  /*73a0*/  ULDC.64 UR6, c[0x0][0x640] ;  /* 0x0001900000067ab9 */ /* 0x000fe20000000a00 */
[----:B------:R-:W-:Y:S01]  /*73b0*/  IADD3 R5, P1, RZ, -R17, RZ ;  /* 0x80000011ff057210 */ /* 0x000fe20007f3e0ff */
[----:B------:R-:W0:Y:S01]  /*73c0*/  F2I.U32.TRUNC.NTZ R20, R20 ;  /* 0x0000001400147305 */ /* 0x000e22000020f000 */
[----:B------:R-:W3:Y:S03]  /*73d0*/  LDC R21, c[0x0][0x148] ;  /* 0x00005200ff157b82 */ /* 0x000ee60000000800 */
[----:B------:R-:W-:Y:S01]  /*73e0*/  IMAD.X R4, RZ, RZ, ~R4, P1 ;  /* 0x000000ffff047224 */ /* 0x000fe200008e0e04 */
[----:B------:R-:W-:-:S03]  /*73f0*/  ISETP.NE.U32.AND P1, PT, RZ, UR6, PT ;  /* 0x00000006ff007c0c */ /* 0x000fc6000bf25070 */
[----:B------:R-:W-:Y:S01]  /*7400*/  IMAD R4, R4, UR4, RZ ;  /* 0x0000000404047c24 */ /* 0x000fe2000f8e02ff */
[----:B------:R-:W-:-:S03]  /*7410*/  ISETP.NE.AND.EX P1, PT, RZ, UR7, PT, P1 ;  /* 0x00000007ff007c0c */ /* 0x000fc6000bf25310 */
[C---:B------:R-:W-:Y:S01]  /*7420*/  IMAD R11, R5.reuse, UR5, R4 ;  /* 0x00000005050b7c24 */ /* 0x040fe2000f8e0204 */
[----:B------:R-:W-:Y:S01]  /*7430*/  ULDC UR5, c[0x0][0x154] ;  /* 0x0000550000057ab9 */ /* 0x000fe20000000800 */
[----:B------:R-:W-:Y:S01]  /*7440*/  IMAD.WIDE.U32 R4, R5, UR4, R2 ;  /* 0x0000000405047c25 */ /* 0x000fe2000f8e0002 */
[----:B------:R-:W-:-:S03]  /*7450*/  ULDC UR4, c[0x0][0x618] ;  /* 0x0001860000047ab9 */ /* 0x000fc60000000800 */
[----:B0-----:R-:W-:Y:S02]  /*7460*/  IMAD.MOV R10, RZ, RZ, -R20 ;  /* 0x000000ffff0a7224 */ /* 0x001fe400078e0a14 */
[----:B------:R-:W-:Y:S02]  /*7470*/  IMAD.IADD R5, R5, 0x1, R11 ;  /* 0x0000000105057824 */ /* 0x000fe400078e020b */
[----:B-1----:R-:W-:Y:S01]  /*7480*/  IMAD R18, R19, R10, R18 ;  /* 0x0000000a13127224 */ /* 0x002fe200078e0212 */
[----:B--2---:R-:W-:Y:S02]  /*7490*/  I2FP.F32.U32 R10, R6 ;  /* 0x00000006000a7245 */ /* 0x004fe40000201000 */
[--C-:B------:R-:W-:Y:S02]  /*74a0*/  SHF.R.U64 R19, R4, UR4, R5.reuse ;  /* 0x0000000404137c19 */ /* 0x100fe40008001205 */
[----:B------:R-:W-:Y:S01]  /*74b0*/  SHF.R.U32.HI R4, RZ, UR4, R5 ;  /* 0x00000004ff047c19 */ /* 0x000fe20008011605 */
[----:B------:R-:W-:Y:S01]  /*74c0*/  FMUL R10, R10, UR5 ;  /* 0x000000050a0a7c20 */ /* 0x000fe20008400000 */
[----:B------:R-:W-:-:S02]  /*74d0*/  ULDC UR4, c[0x0][0x608] ;  /* 0x0001820000047ab9 */ /* 0x000fc40000000800 */
[--C-:B------:R-:W-:Y:S01]  /*74e0*/  SHF.R.U64 R22, R19, UR4, R4.reuse ;  /* 0x0000000413167c19 */ /* 0x100fe20008001204 */
[----:B------:R0:W1:Y:S01]  /*74f0*/  F2I.U32.TRUNC.NTZ R24, R10 ;  /* 0x0000000a00187305 */ /* 0x000062000020f000 */
[----:B------:R-:W-:Y:S01]  /*7500*/  SHF.R.U32.HI R5, RZ, UR4, R4 ;  /* 0x00000004ff057c19 */ /* 0x000fe20008011604 */
[----:B------:R-:W-:-:S03]  /*7510*/  ULDC UR4, c[0x0][0x658] ;  /* 0x0001960000047ab9 */ /* 0x000fc60000000800 */
[--C-:B------:R-:W-:Y:S02]  /*7520*/  SHF.R.U64 R20, R22, UR4, R5.reuse ;  /* 0x0000000416147c19 */ /* 0x100fe40008001205 */
[----:B------:R-:W-:-:S03]  /*7530*/  SHF.R.U32.HI R23, RZ, UR4, R5 ;  /* 0x00000004ff177c19 */ /* 0x000fc60008011605 */
[----:B------:R-:W-:Y:S02]  /*7540*/  IMAD.MOV.U32 R4, RZ, RZ, R20 ;  /* 0x000000ffff047224 */ /* 0x000fe400078e0014 */
[----:B------:R-:W-:Y:S01]  /*7550*/  IMAD.MOV.U32 R5, RZ, RZ, R23 ;  /* 0x000000ffff057224 */ /* 0x000fe200078e0017 */
[----:B0-----:R-:W-:Y:S06]  /*7560*/  @!P1 BRA `(.L_x_138) ;  /* 0x0000000000289947 */ /* 0x001fec0003800000 */
        /* <DEDUP_REMOVED lines=10> */
.L_x_138:
[----:B------:R-:W-:Y:S01]  /*7610*/  ULDC UR4, c[0x0][0x648] ;  /* 0x0001920000047ab9 */ /* 0x000fe20000000800 */
[----:B------:R-:W-:Y:S01]  /*7620*/  LOP3.LUT R22, R22, UR17, RZ, 0xc0, !PT ;  /* 0x0000001116167c12 */ /* 0x000fe2000f8ec0ff */
[----:B-1----:R-:W-:Y:S01]  /*7630*/  IMAD.MOV R24, RZ, RZ, -R24 ;  /* 0x000000ffff187224 */ /* 0x002fe200078e0a18 */
[----:B------:R-:W-:Y:S01]  /*7640*/  SHF.R.U64 R5, R4, UR4, R5 ;  /* 0x0000000404057c19 */ /* 0x000fe20008001205 */
[----:B------:R-:W-:Y:S01]  /*7650*/  ULDC UR4, c[0x0][0x638] ;  /* 0x00018e0000047ab9 */ /* 0x000fe20000000800 */
[----:B------:R-:W-:Y:S01]  /*7660*/  LOP3.LUT R19, R19, UR16, RZ, 0xc0, !PT ;  /* 0x0000001013137c12 */ /* 0x000fe2000f8ec0ff */
[----:B---3--:R-:W-:Y:S01]  /*7670*/  @P3 IMAD R18, R21, R24, R6 ;  /* 0x0000001815123224 */ /* 0x008fe200078e0206 */
[----:B------:R-:W-:Y:S01]  /*7680*/  ULDC UR5, c[0x0][0x610] ;  /* 0x0001840000057ab9 */ /* 0x000fe20000000800 */
[----:B------:R-:W-:Y:S02]  /*7690*/  IMAD.MOV R11, RZ, RZ, -R5 ;  /* 0x000000ffff0b7224 */ /* 0x000fe400078e0a05 */
[----:B------:R-:W-:-:S02]  /*76a0*/  IMAD R5, R5, UR18, R22 ;  /* 0x0000001205057c24 */ /* 0x000fc4000f8e0216 */
[----:B------:R-:W-:Y:S01]  /*76b0*/  IMAD R20, R11, UR4, R20 ;  /* 0x000000040b147c24 */ /* 0x000fe2000f8e0214 */
[----:B------:R-:W-:Y:S01]  /*76c0*/  ULDC UR4, c[0x0][0x600] ;  /* 0x0001800000047ab9 */ /* 0x000fe20000000800 */
[----:B------:R-:W-:Y:S02]  /*76d0*/  IMAD R18, R5, UR5, R18 ;  /* 0x0000000505127c24 */ /* 0x000fe4000f8e0212 */
[----:B------:R-:W-:Y:S02]  /*76e0*/  IMAD R11, R20, UR4, R19 ;  /* 0x00000004140b7c24 */ /* 0x000fe4000f8e0213 */
[----:B------:R-:W-:Y:S02]  /*76f0*/  IMAD.MOV.U32 R10, RZ, RZ, 0x1 ;  /* 0x00000001ff0a7424 */ /* 0x000fe400078e00ff */
[----:B------:R-:W-:Y:S01]  /*7700*/  IMAD.MOV.U32 R4, RZ, RZ, R17 ;  /* 0x000000ffff047224 */ /* 0x000fe200078e0011 */
[----:B------:R-:W-:Y:S02]  /*7710*/  SEL R5, R11, R18, !P3 ;  /* 0x000000120b057207 */ /* 0x000fe40005800000 */
[----:B------:R-:W-:-:S07]  /*7720*/  SEL R6, R18, R11, !P3 ;  /* 0x0000000b12067207 */ /* 0x000fce0005800000 */
.L_x_136:
[----:B------:R-:W-:Y:S05]  /*7730*/  BSYNC B1 ;  /* 0x0000000000017941 */ /* 0x000fea0003800000 */
.L_x_135:
[----:B------:R-:W-:-:S13]  /*7740*/  LOP3.LUT P1, RZ, R10, 0xff, RZ, 0xc0, !PT ;  /* 0x000000ff0aff7812 */ /* 0x000fda000782c0ff */
[----:B------:R-:W-:Y:S05]  /*7750*/  @P1 BRA `(.L_x_139) ;  /* 0xfffffff400381947 */ /* 0x000fea000383ffff */
[----:B------:R-:W-:Y:S05]  /*7760*/  BSYNC B0 ;  /* 0x0000000000007941 */ /* 0x000fea0003800000 */
.L_x_127:
[----:B------:R-:W-:-:S03]  /*7770*/  UMOV UR4, 0xffffffff ;  /* 0xffffffff00047882 */ /* 0x000fc60000000000 */
[----:B------:R-:W-:Y:S05]  /*7780*/  BRA.DIV UR4, `(.L_x_140) ;  /* 0x0000001e04c47947 */ /* 0x000fea000b800000 */
[----:B------:R-:W-:-:S13]  /*7790*/  ELECT P0, URZ, PT ;  /* 0x00000000003f782f */ /* 0x000fda0003800000 */
.L_x_202:
[----:B------:R-:W-:Y:S04]  /*77a0*/  BSSY B0, `(.L_x_141) ;  /* 0x00001c9000007945 */ /* 0x000fe80003800000 */
[----:B------:R-:W-:Y:S05]  /*77b0*/  @!P0 BRA `(.L_x_142) ;  /* 0x0000001c001c8947 */ /* 0x000fea0003800000 */
[----:B------:R-:W-:-:S04]  /*77c0*/  LOP3.LUT R7, R7, 0x2, RZ, 0xfc, !PT ;  /* 0x0000000207077812 */ /* 0x000fc800078efcff */
[----:B------:R-:W-:-:S13]  /*77d0*/  ISETP.NE.AND P0, PT, R7, 0x3, PT ;  /* 0x000000030700780c */ /* 0x000fda0003f05270 */
[----:B------:R-:W-:Y:S05]  /*77e0*/  @!P0 BRA `(.L_x_143) ;  /* 0x0000000000048947 */ /* 0x000fea0003800000 */
[----:B------:R-:W-:Y:S01]  /*77f0*/  BPT.TRAP 0x1 ;  /* 0x000000040000795c */ /* 0x000fe20000300000 */
.L_x_143:
[----:B------:R-:W0:Y:S01]  /*7800*/  S2R R3, SR_CgaCtaId ;  /* 0x0000000000037919 */ /* 0x000e220000008800 */
[----:B------:R-:W-:Y:S02]  /*7810*/  MOV R0, 0x400 ;  /* 0x0000040000007802 */ /* 0x000fe40000000f00 */
[----:B------:R-:W-:Y:S02]  /*7820*/  SHF.L.U32 R2, R12, 0x1f, RZ ;  /* 0x0000001f0c027819 */ /* 0x000fe400000006ff */
[----:B0-----:R-:W-:-:S05]  /*7830*/  LEA R0, R3, R0, 0x18 ;  /* 0x0000000003007211 */ /* 0x001fca00078ec0ff */
[----:B------:R-:W-:-:S04]  /*7840*/  VIADD R0, R0, 0x190 ;  /* 0x0000019000007836 */ /* 0x000fc80000000000 */
[C---:B------:R-:W-:Y:S02]  /*7850*/  IMAD R5, R13.reuse, 0x8, R0 ;  /* 0x000000080d057824 */ /* 0x040fe400078e0200 */
[----:B------:R-:W-:Y:S02]  /*7860*/  VIADD R13, R13, 0x1 ;  /* 0x000000010d0d7836 */ /* 0x000fe40000000000 */
[----:B------:R-:W0:Y:S03]  /*7870*/  SYNCS.PHASECHK.TRANS64.TRYWAIT P0, [R5+URZ], R2 ;  /* 0x00000002050075a7 */ /* 0x000e26000800017f */
[----:B------:R-:W-:-:S04]  /*7880*/  ISETP.NE.AND P1, PT, R13, 0x32, PT ;  /* 0x000000320d00780c */ /* 0x000fc80003f25270 */
[----:B------:R-:W-:Y:S02]  /*7890*/  SEL R3, RZ, 0x1, P1 ;  /* 0x00000001ff037807 */ /* 0x000fe40000800000 */
[----:B------:R-:W-:Y:S02]  /*78a0*/  SEL R13, R13, RZ, P1 ;  /* 0x000000ff0d0d7207 */ /* 0x000fe40000800000 */
[----:B------:R-:W-:-:S03]  /*78b0*/  LOP3.LUT R12, R12, R3, RZ, 0x3c, !PT ;  /* 0x000000030c0c7212 */ /* 0x000fc600078e3cff */
[----:B------:R-:W-:Y:S01]  /*78c0*/  IMAD R7, R13, 0x8, R0 ;  /* 0x000000080d077824 */ /* 0x000fe200078e0200 */
[----:B------:R-:W-:Y:S01]  /*78d0*/  SHF.L.U32 R4, R12, 0x1f, RZ ;  /* 0x0000001f0c047819 */ /* 0x000fe200000006ff */
[----:B0-----:R-:W-:Y:S06]  /*78e0*/  @!P0 BRA `(.L_x_144) ;  /* 0x0000001c00908947 */ /* 0x001fec0003800000 */
.L_x_203:
[----:B------:R-:W1:Y:S01]  /*78f0*/  SYNCS.PHASECHK.TRANS64.TRYWAIT P0, [R7+URZ], R4 ;  /* 0x00000004070075a7 */ /* 0x000e62000800017f */
[----:B0-----:R-:W-:-:S05]  /*7900*/  VIADD R2, R13, 0x1 ;  /* 0x000000010d027836 */ /* 0x001fca0000000000 */
[----:B------:R-:W-:-:S04]  /*7910*/  ISETP.NE.AND P1, PT, R2, 0x32, PT ;  /* 0x000000320200780c */ /* 0x000fc80003f25270 */
[----:B------:R-:W-:Y:S02]  /*7920*/  SEL R3, RZ, 0x1, P1 ;  /* 0x00000001ff037807 */ /* 0x000fe40000800000 */
[----:B------:R-:W-:Y:S02]  /*7930*/  SEL R9, R2, RZ, P1 ;  /* 0x000000ff02097207 */ /* 0x000fe40000800000 */
[----:B------:R-:W-:-:S03]  /*7940*/  LOP3.LUT R12, R12, R3, RZ, 0x3c, !PT ;  /* 0x000000030c0c7212 */ /* 0x000fc600078e3cff */
[----:B------:R-:W-:Y:S01]  /*7950*/  IMAD R6, R9, 0x8, R0 ;  /* 0x0000000809067824 */ /* 0x000fe200078e0200 */
[----:B------:R-:W-:Y:S01]  /*7960*/  SHF.L.U32 R5, R12, 0x1f, RZ ;  /* 0x0000001f0c057819 */ /* 0x000fe200000006ff */
[----:B-1----:R-:W-:Y:S06]  /*7970*/  @!P0 BRA `(.L_x_145) ;  /* 0x0000001c00808947 */ /* 0x002fec0003800000 */
.L_x_204:
[----:B------:R-:W1:Y:S01]  /*7980*/  SYNCS.PHASECHK.TRANS64.TRYWAIT P0, [R6+URZ], R5 ;  /* 0x00000005060075a7 */ /* 0x000e62000800017f */
[----:B------:R-:W-:-:S05]  /*7990*/  VIADD R2, R9, 0x1 ;  /* 0x0000000109027836 */ /* 0x000fca0000000000 */
[----:B------:R-:W-:-:S04]  /*79a0*/  ISETP.NE.AND P1, PT, R2, 0x32, PT ;  /* 0x000000320200780c */ /* 0x000fc80003f25270 */
[----:B------:R-:W-:Y:S02]  /*79b0*/  SEL R3, RZ, 0x1, P1 ;  /* 0x00000001ff037807 */ /* 0x000fe40000800000 */
[----:B0-----:R-:W-:Y:S02]  /*79c0*/  SEL R7, R2, RZ, P1 ;  /* 0x000000ff02077207 */ /* 0x001fe40000800000 */
[----:B------:R-:W-:-:S03]  /*79d0*/  LOP3.LUT R12, R12, R3, RZ, 0x3c, !PT ;  /* 0x000000030c0c7212 */ /* 0x000fc600078e3cff */
[----:B------:R-:W-:Y:S01]  /*79e0*/  IMAD R9, R7, 0x8, R0 ;  /* 0x0000000807097824 */ /* 0x000fe200078e0200 */
[----:B------:R-:W-:Y:S01]  /*79f0*/  SHF.L.U32 R4, R12, 0x1f, RZ ;  /* 0x0000001f0c047819 */ /* 0x000fe200000006ff */
[----:B-1----:R-:W-:Y:S06]  /*7a00*/  @!P0 BRA `(.L_x_146) ;  /* 0x0000001c00708947 */ /* 0x002fec0003800000 */
.L_x_205:
[----:B------:R-:W1:Y:S01]  /*7a10*/  SYNCS.PHASECHK.TRANS64.TRYWAIT P0, [R9+URZ], R4 ;  /* 0x00000004090075a7 */ /* 0x000e62000800017f */
[----:B------:R-:W-:-:S05]  /*7a20*/  VIADD R2, R7, 0x1 ;  /* 0x0000000107027836 */ /* 0x000fca0000000000 */
[----:B------:R-:W-:-:S04]  /*7a30*/  ISETP.NE.AND P1, PT, R2, 0x32, PT ;  /* 0x000000320200780c */ /* 0x000fc80003f25270 */
[----:B------:R-:W-:Y:S02]  /*7a40*/  SEL R3, RZ, 0x1, P1 ;  /* 0x00000001ff037807 */ /* 0x000fe40000800000 */
[----:B------:R-:W-:Y:S02]  /*7a50*/  SEL R7, R2, RZ, P1 ;  /* 0x000000ff02077207 */ /* 0x000fe40000800000 */
[----:B------:R-:W-:-:S03]  /*7a60*/  LOP3.LUT R12, R12, R3, RZ, 0x3c, !PT ;  /* 0x000000030c0c7212 */ /* 0x000fc600078e3cff */
[----:B0-----:R-:W-:Y:S01]  /*7a70*/  IMAD R6, R7, 0x8, R0 ;  /* 0x0000000807067824 */ /* 0x001fe200078e0200 */
[----:B------:R-:W-:Y:S01]  /*7a80*/  SHF.L.U32 R5, R12, 0x1f, RZ ;  /* 0x0000001f0c057819 */ /* 0x000fe200000006ff */
[----:B-1----:R-:W-:Y:S06]  /*7a90*/  @!P0 BRA `(.L_x_147) ;  /* 0x0000001c00608947 */ /* 0x002fec0003800000 */
.L_x_206:
        /* <DEDUP_REMOVED lines=9> */
.L_x_207:
        /* <DEDUP_REMOVED lines=9> */
.L_x_208:
        /* <DEDUP_REMOVED lines=9> */
.L_x_209:
        /* <DEDUP_REMOVED lines=9> */
.L_x_210:
        /* <DEDUP_REMOVED lines=9> */
.L_x_211:
        /* <DEDUP_REMOVED lines=9> */
.L_x_212:
        /* <DEDUP_REMOVED lines=9> */
.L_x_213:
        /* <DEDUP_REMOVED lines=9> */
.L_x_214:
        /* <DEDUP_REMOVED lines=9> */
.L_x_215:
        /* <DEDUP_REMOVED lines=9> */
.L_x_216:
        /* <DEDUP_REMOVED lines=9> */
.L_x_217:
        /* <DEDUP_REMOVED lines=9> */
.L_x_218:
        /* <DEDUP_REMOVED lines=9> */
.L_x_219:
        /* <DEDUP_REMOVED lines=9> */
.L_x_220:
        /* <DEDUP_REMOVED lines=9> */
.L_x_221:
        /* <DEDUP_REMOVED lines=9> */
.L_x_222:
        /* <DEDUP_REMOVED lines=9> */
.L_x_223:
        /* <DEDUP_REMOVED lines=9> */
.L_x_224:
        /* <DEDUP_REMOVED lines=9> */
.L_x_225:
        /* <DEDUP_REMOVED lines=9> */
.L_x_226:
        /* <DEDUP_REMOVED lines=9> */
.L_x_227:
        /* <DEDUP_REMOVED lines=9> */
.L_x_228:
        /* <DEDUP_REMOVED lines=9> */
.L_x_229:
        /* <DEDUP_REMOVED lines=9> */
.L_x_230:
        /* <DEDUP_REMOVED lines=9> */
.L_x_231:
        /* <DEDUP_REMOVED lines=9> */
.L_x_232:
        /* <DEDUP_REMOVED lines=9> */
.L_x_233:
        /* <DEDUP_REMOVED lines=9> */
.L_x_234:
        /* <DEDUP_REMOVED lines=9> */
.L_x_235:
        /* <DEDUP_REMOVED lines=9> */
.L_x_236:
        /* <DEDUP_REMOVED lines=9> */
.L_x_237:
        /* <DEDUP_REMOVED lines=9> */
.L_x_238:
        /* <DEDUP_REMOVED lines=9> */
.L_x_239:
        /* <DEDUP_REMOVED lines=9> */
.L_x_240:
        /* <DEDUP_REMOVED lines=9> */
.L_x_241:
        /* <DEDUP_REMOVED lines=9> */
.L_x_242:
        /* <DEDUP_REMOVED lines=9> */
.L_x_243:
        /* <DEDUP_REMOVED lines=9> */
.L_x_244:
        /* <DEDUP_REMOVED lines=9> */
.L_x_245:
        /* <DEDUP_REMOVED lines=9> */
.L_x_246:
        /* <DEDUP_REMOVED lines=9> */
.L_x_247:
        /* <DEDUP_REMOVED lines=9> */
.L_x_248:
        /* <DEDUP_REMOVED lines=9> */
.L_x_249:
        /* <DEDUP_REMOVED lines=9> */
.L_x_250:
[----:B------:R-:W1:Y:S01]  /*9360*/  SYNCS.PHASECHK.TRANS64.TRYWAIT P0, [R6+URZ], R5 ;  /* 0x00000005060075a7 */ /* 0x000e62000800017f */
[----:B------:R-:W-:-:S05]  /*9370*/  VIADD R2, R7, 0x1 ;  /* 0x0000000107027836 */ /* 0x000fca0000000000 */
[----:B------:R-:W-:-:S04]  /*9380*/  ISETP.NE.AND P1, PT, R2, 0x32, PT ;  /* 0x000000320200780c */ /* 0x000fc80003f25270 */
[----:B0-----:R-:W-:Y:S02]  /*9390*/  SEL R4, RZ, 0x1, P1 ;  /* 0x00000001ff047807 */ /* 0x001fe40000800000 */
[----:B------:R-:W-:Y:S02]  /*93a0*/  SEL R3, R2, RZ, P1 ;  /* 0x000000ff02037207 */ /* 0x000fe40000800000 */
[----:B------:R-:W-:Y:S01]  /*93b0*/  LOP3.LUT R4, R11, R4, RZ, 0x3c, !PT ;  /* 0x000000040b047212 */ /* 0x000fe200078e3cff */
[----:B-1----:R-:W-:Y:S06]  /*93c0*/  @!P0 BRA `(.L_x_192) ;  /* 0x0000001000988947 */ /* 0x002fec0003800000 */
.L_x_251:
[----:B------:R-:W-:Y:S01]  /*93d0*/  IMAD R3, R3, 0x8, R0 ;  /* 0x0000000803037824 */ /* 0x000fe200078e0200 */
[----:B------:R-:W-:-:S07]  /*93e0*/  SHF.L.U32 R0, R4, 0x1f, RZ ;  /* 0x0000001f04007819 */ /* 0x000fce00000006ff */
.L_x_193:
[----:B-1----:R1:W2:Y:S02]  /*93f0*/  SYNCS.PHASECHK.TRANS64.TRYWAIT P0, [R3+URZ], R0 ;  /* 0x00000000030075a7 */ /* 0x0022a4000800017f */
[----:B--2---:R-:W-:Y:S05]  /*9400*/  @!P0 NANOSLEEP.SYNCS 0x989680 ;  /* 0x009896800000895d */ /* 0x004fea0003900000 */
[----:B------:R-:W2:Y:S02]  /*9410*/  @!P0 SYNCS.PHASECHK.TRANS64 P0, [R3+URZ], R0 ;  /* 0x00000000030085a7 */ /* 0x000ea4000800007f */
[----:B--2---:R-:W-:Y:S05]  /*9420*/  @!P0 BRA `(.L_x_193) ;  /* 0xfffffffc00f08947 */ /* 0x004fea000383ffff */
.L_x_142:
[----:B------:R-:W-:Y:S05]  /*9430*/  BSYNC B0 ;  /* 0x0000000000007941 */ /* 0x000fea0003800000 */
.L_x_141:
[----:B------:R-:W-:Y:S05]  /*9440*/  EXIT ;  /* 0x000000000000794d */ /* 0x000fea0003800000 */
.L_x_20:
[----:B0-----:R-:W-:-:S04]  /*9450*/  IMAD.U32 R17, RZ, RZ, UR11 ;  /* 0x0000000bff117e24 */ /* 0x001fc8000f8e00ff */
[----:B------:R0:W1:Y:S03]  /*9460*/  SYNCS.PHASECHK.TRANS64.TRYWAIT P0, [R17+URZ+-0x8], R16 ;  /* 0xfffff810110075a7 */ /* 0x000066000800017f */
[----:B-1----:R-:W-:Y:S05]  /*9470*/  @!P0 NANOSLEEP.SYNCS 0x989680 ;  /* 0x009896800000895d */ /* 0x002fea0003900000 */
[----:B------:R-:W1:Y:S02]  /*9480*/  @!P0 SYNCS.PHASECHK.TRANS64 P0, [R17+URZ+-0x8], R16 ;  /* 0xfffff810110085a7 */ /* 0x000e64000800007f */
[----:B-1----:R-:W-:Y:S05]  /*9490*/  @!P0 BRA `(.L_x_20) ;  /* 0xfffffffc00ec8947 */ /* 0x002fea000383ffff */
[----:B------:R-:W-:Y:S05]  /*94a0*/  BRA `(.L_x_194) ;  /* 0xffffff8400f47947 */ /* 0x000fea000383ffff */
.L_x_25:
[----:B-1----:R-:W-:-:S04]  /*94b0*/  IMAD.U32 R17, RZ, RZ, UR7 ;  /* 0x00000007ff117e24 */ /* 0x002fc8000f8e00ff */
[----:B------:R1:W4:Y:S03]  /*94c0*/  SYNCS.PHASECHK.TRANS64.TRYWAIT P0, [R17+URZ], R16 ;  /* 0x00000010110075a7 */ /* 0x000326000800017f */
[----:B----4-:R-:W-:Y:S05]  /*94d0*/  @!P0 NANOSLEEP.SYNCS 0x989680 ;  /* 0x009896800000895d */ /* 0x010fea0003900000 */
[----:B------:R-:W4:Y:S02]  /*94e0*/  @!P0 SYNCS.PHASECHK.TRANS64 P0, [R17+URZ], R16 ;  /* 0x00000010110085a7 */ /* 0x000f24000800007f */
[----:B----4-:R-:W-:Y:S05]  /*94f0*/  @!P0 BRA `(.L_x_25) ;  /* 0xfffffffc00ec8947 */ /* 0x010fea000383ffff */
[----:B------:R-:W-:Y:S05]  /*9500*/  BRA `(.L_x_24) ;  /* 0xffffff8800c47947 */ /* 0x000fea000383ffff */
.L_x_31:
[----:B-1----:R-:W-:-:S04]  /*9510*/  IMAD.U32 R19, RZ, RZ, UR16 ;  /* 0x00000010ff137e24 */ /* 0x002fc8000f8e00ff */
[----:B------:R1:W4:Y:S03]  /*9520*/  SYNCS.PHASECHK.TRANS64.TRYWAIT P0, [R19+URZ], R18 ;  /* 0x00000012130075a7 */ /* 0x000326000800017f */
[----:B----4-:R-:W-:Y:S05]  /*9530*/  @!P0 NANOSLEEP.SYNCS 0x989680 ;  /* 0x009896800000895d */ /* 0x010fea0003900000 */
[----:B------:R-:W4:Y:S02]  /*9540*/  @!P0 SYNCS.PHASECHK.TRANS64 P0, [R19+URZ], R18 ;  /* 0x00000012130085a7 */ /* 0x000f24000800007f */
[----:B----4-:R-:W-:Y:S05]  /*9550*/  @!P0 BRA `(.L_x_31) ;  /* 0xfffffffc00ec8947 */ /* 0x010fea000383ffff */
[----:B------:R-:W-:Y:S05]  /*9560*/  BRA `(.L_x_30) ;  /* 0xffffff9000947947 */ /* 0x000fea000383ffff */
.L_x_39:
[----:B0-----:R-:W-:-:S04]  /*9570*/  IMAD.U32 R17, RZ, RZ, UR11 ;  /* 0x0000000bff117e24 */ /* 0x001fc8000f8e00ff */
[----:B------:R0:W1:Y:S03]  /*9580*/  SYNCS.PHASECHK.TRANS64.TRYWAIT P0, [R17+URZ+0x8], R16 ;  /* 0x00000810110075a7 */ /* 0x000066000800017f */
[----:B-1----:R-:W-:Y:S05]  /*9590*/  @!P0 NANOSLEEP.SYNCS 0x989680 ;  /* 0x009896800000895d */ /* 0x002fea0003900000 */
[----:B------:R-:W1:Y:S02]  /*95a0*/  @!P0 SYNCS.PHASECHK.TRANS64 P0, [R17+URZ+0x8], R16 ;  /* 0x00000810110085a7 */ /* 0x000e64000800007f */
[----:B-1----:R-:W-:Y:S05]  /*95b0*/  @!P0 BRA `(.L_x_39) ;  /* 0xfffffffc00ec8947 */ /* 0x002fea000383ffff */
[----:B------:R-:W-:Y:S05]  /*95c0*/  BRA `(.L_x_195) ;  /* 0xffffff9c00707947 */ /* 0x000fea000383ffff */
.L_x_128:
[----:B------:R-:W-:Y:S01]  /*95d0*/  BSSY B1, `(.L_x_196) ;  /* 0x0000006000017945 */ /* 0x000fe20003800000 */
[----:B------:R-:W-:-:S07]  /*95e0*/  IMAD.MOV.U32 R10, RZ, RZ, -0x1 ;  /* 0xffffffffff0a7424 */ /* 0x000fce00078e00ff */
[----:B------:R-:W-:Y:S05]  /*95f0*/  WARPSYNC.COLLECTIVE R10, `(.L_x_197) ;  /* 0x000000000a0c7348 */ /* 0x000fea0003c00000 */
[----:B------:R-:W-:Y:S02]  /*9600*/  ELECT P1, UR62, PT ;  /* 0x00000000003e782f */ /* 0x000fe40003820000 */
[----:B------:R-:W-:Y:S01]  /*9610*/  MOV R10, UR62 ;  /* 0x0000003e000a7c02 */ /* 0x000fe20008000f00 */
[----:B------:R-:W-:Y:S10]  /*9620*/  ENDCOLLECTIVE ;  /* 0x000000000000791b */ /* 0x000ff40003800000 */
.L_x_197:
[----:B------:R-:W-:Y:S05]  /*9630*/  BSYNC B1 ;  /* 0x0000000000017941 */ /* 0x000fea0003800000 */
.L_x_196:
[----:B------:R-:W-:Y:S05]  /*9640*/  BRA `(.L_x_198) ;  /* 0xffffffd400887947 */ /* 0x000fea000383ffff */
.L_x_131:
[----:B0-----:R0:W1:Y:S02]  /*9650*/  SYNCS.PHASECHK.TRANS64.TRYWAIT P1, [R19+URZ+0x190], R6 ;  /* 0x00019006130075a7 */ /* 0x001064000802017f */
[----:B-1----:R-:W-:Y:S05]  /*9660*/  @!P1 NANOSLEEP.SYNCS 0x989680 ;  /* 0x009896800000995d */ /* 0x002fea0003900000 */
[----:B------:R-:W1:Y:S02]  /*9670*/  @!P1 SYNCS.PHASECHK.TRANS64 P1, [R19+URZ+0x190], R6 ;  /* 0x00019006130095a7 */ /* 0x000e64000802007f */
[----:B-1----:R-:W-:Y:S05]  /*9680*/  @!P1 BRA `(.L_x_131) ;  /* 0xfffffffc00f09947 */ /* 0x002fea000383ffff */
[----:B------:R-:W-:Y:S05]  /*9690*/  BRA `(.L_x_199) ;  /* 0xffffffd400c07947 */ /* 0x000fea000383ffff */
.L_x_140:
[----:B------:R-:W-:Y:S01]  /*96a0*/  BSSY B0, `(.L_x_200) ;  /* 0x0000006000007945 */ /* 0x000fe20003800000 */
[----:B------:R-:W-:-:S07]  /*96b0*/  IMAD.MOV.U32 R10, RZ, RZ, -0x1 ;  /* 0xffffffffff0a7424 */ /* 0x000fce00078e00ff */
[----:B------:R-:W-:Y:S05]  /*96c0*/  WARPSYNC.COLLECTIVE R10, `(.L_x_201) ;  /* 0x000000000a0c7348 */ /* 0x000fea0003c00000 */
[----:B------:R-:W-:Y:S02]  /*96d0*/  ELECT P1, UR62, PT ;  /* 0x00000000003e782f */ /* 0x000fe40003820000 */
[----:B------:R-:W-:Y:S01]  /*96e0*/  MOV R10, UR62 ;  /* 0x0000003e000a7c02 */ /* 0x000fe20008000f00 */
[----:B------:R-:W-:Y:S10]  /*96f0*/  ENDCOLLECTIVE ;  /* 0x000000000000791b */ /* 0x000ff40003800000 */
.L_x_201:
[----:B------:R-:W-:Y:S05]  /*9700*/  BSYNC B0 ;  /* 0x0000000000007941 */ /* 0x000fea0003800000 */
.L_x_200:
[----:B------:R-:W-:Y:S01]  /*9710*/  PLOP3.LUT P0, PT, P1, PT, PT, 0x80, 0x0 ;  /* 0x000000000000781c */ /* 0x000fe20000f0f070 */
[----:B------:R-:W-:-:S12]  /*9720*/  BRA `(.L_x_202) ;  /* 0xffffffe0001c7947 */ /* 0x000fd8000383ffff */
.L_x_144:
[----:B0-----:R0:W1:Y:S02]  /*9730*/  SYNCS.PHASECHK.TRANS64.TRYWAIT P0, [R5+URZ], R2 ;  /* 0x00000002050075a7 */ /* 0x001064000800017f */
[----:B-1----:R-:W-:Y:S05]  /*9740*/  @!P0 NANOSLEEP.SYNCS 0x989680 ;  /* 0x009896800000895d */ /* 0x002fea0003900000 */
[----:B------:R-:W1:Y:S02]  /*9750*/  @!P0 SYNCS.PHASECHK.TRANS64 P0, [R5+URZ], R2 ;  /* 0x00000002050085a7 */ /* 0x000e64000800007f */
[----:B-1----:R-:W-:Y:S05]  /*9760*/  @!P0 BRA `(.L_x_144) ;  /* 0xfffffffc00f08947 */ /* 0x002fea000383ffff */
[----:B------:R-:W-:Y:S05]  /*9770*/  BRA `(.L_x_203) ;  /* 0xffffffe0005c7947 */ /* 0x000fea000383ffff */
.L_x_145:
[----:B0-----:R0:W1:Y:S02]  /*9780*/  SYNCS.PHASECHK.TRANS64.TRYWAIT P0, [R7+URZ], R4 ;  /* 0x00000004070075a7 */ /* 0x001064000800017f */
[----:B-1----:R-:W-:Y:S05]  /*9790*/  @!P0 NANOSLEEP.SYNCS 0x989680 ;  /* 0x009896800000895d */ /* 0x002fea0003900000 */
[----:B------:R-:W1:Y:S02]  /*97a0*/  @!P0 SYNCS.PHASECHK.TRANS64 P0, [R7+URZ], R4 ;  /* 0x00000004070085a7 */ /* 0x000e64000800007f */
[----:B-1----:R-:W-:Y:S05]  /*97b0*/  @!P0 BRA `(.L_x_145) ;  /* 0xfffffffc00f08947 */ /* 0x002fea000383ffff */
[----:B------:R-:W-:Y:S05]  /*97c0*/  BRA `(.L_x_204) ;  /* 0xffffffe0006c7947 */ /* 0x000fea000383ffff */
.L_x_146:
[----:B0-----:R0:W1:Y:S02]  /*97d0*/  SYNCS.PHASECHK.TRANS64.TRYWAIT P0, [R6+URZ], R5 ;  /* 0x00000005060075a7 */ /* 0x001064000800017f */
[----:B-1----:R-:W-:Y:S05]  /*97e0*/  @!P0 NANOSLEEP.SYNCS 0x989680 ;  /* 0x009896800000895d */ /* 0x002fea0003900000 */
[----:B------:R-:W1:Y:S02]  /*97f0*/  @!P0 SYNCS.PHASECHK.TRANS64 P0, [R6+URZ], R5 ;  /* 0x00000005060085a7 */ /* 0x000e64000800007f */
[----:B-1----:R-:W-:Y:S05]  /*9800*/  @!P0 BRA `(.L_x_146) ;  /* 0xfffffffc00f08947 */ /* 0x002fea000383ffff */
[----:B------:R-:W-:Y:S05]  /*9810*/  BRA `(.L_x_205) ;  /* 0xffffffe0007c7947 */ /* 0x000fea000383ffff */
.L_x_147:
[----:B0-----:R0:W1:Y:S02]  /*9820*/  SYNCS.PHASECHK.TRANS64.TRYWAIT P0, [R9+URZ], R4 ;  /* 0x00000004090075a7 */ /* 0x001064000800017f */
[----:B-1----:R-:W-:Y:S05]  /*9830*/  @!P0 NANOSLEEP.SYNCS 0x989680 ;  /* 0x009896800000895d */ /* 0x002fea0003900000 */
[----:B------:R-:W1:Y:S02]  /*9840*/  @!P0 SYNCS.PHASECHK.TRANS64 P0, [R9+URZ], R4 ;  /* 0x00000004090085a7 */ /* 0x000e64000800007f */
[----:B-1----:R-:W-:Y:S05]  /*9850*/  @!P0 BRA `(.L_x_147) ;  /* 0xfffffffc00f08947 */ /* 0x002fea000383ffff */
[----:B------:R-:W-:Y:S05]  /*9860*/  BRA `(.L_x_206) ;  /* 0xffffffe0008c7947 */ /* 0x000fea000383ffff */
.L_x_148:
[----:B0-----:R0:W1:Y:S02]  /*9870*/  SYNCS.PHASECHK.TRANS64.TRYWAIT P0, [R6+URZ], R5 ;  /* 0x00000005060075a7 */ /* 0x001064000800017f */
[----:B-1----:R-:W-:Y:S05]  /*9880*/  @!P0 NANOSLEEP.SYNCS 0x989680 ;  /* 0x009896800000895d */ /* 0x002fea0003900000 */
[----:B------:R-:W1:Y:S02]  /*9890*/  @!P0 SYNCS.PHASECHK.TRANS64 P0, [R6+URZ], R5 ;  /* 0x00000005060085a7 */ /* 0x000e64000800007f */
[----:B-1----:R-:W-:Y:S05]  /*98a0*/  @!P0 BRA `(.L_x_148) ;  /* 0xfffffffc00f08947 */ /* 0x002fea000383ffff */
[----:B------:R-:W-:Y:S05]  /*98b0*/  BRA `(.L_x_207) ;  /* 0xffffffe0009c7947 */ /* 0x000fea000383ffff */
.L_x_149:
[----:B0-----:R0:W1:Y:S02]  /*98c0*/  SYNCS.PHASECHK.TRANS64.TRYWAIT P0, [R9+URZ], R4 ;  /* 0x00000004090075a7 */ /* 0x001064000800017f */
[----:B-1----:R-:W-:Y:S05]  /*98d0*/  @!P0 NANOSLEEP.SYNCS 0x989680 ;  /* 0x009896800000895d */ /* 0x002fea0003900000 */
[----:B------:R-:W1:Y:S02]  /*98e0*/  @!P0 SYNCS.PHASECHK.TRANS64 P0, [R9+URZ], R4 ;  /* 0x00000004090085a7 */ /* 0x000e64000800007f */
[----:B-1----:R-:W-:Y:S05]  /*98f0*/  @!P0 BRA `(.L_x_149) ;  /* 0xfffffffc00f08947 */ /* 0x002fea000383ffff */
[----:B------:R-:W-:Y:S05]  /*9900*/  BRA `(.L_x_208) ;  /* 0xffffffe000ac7947 */ /* 0x000fea000383ffff */
.L_x_150:
[----:B0-----:R0:W1:Y:S02]  /*9910*/  SYNCS.PHASECHK.TRANS64.TRYWAIT P0, [R6+URZ], R5 ;  /* 0x00000005060075a7 */ /* 0x001064000800017f */
[----:B-1----:R-:W-:Y:S05]  /*9920*/  @!P0 NANOSLEEP.SYNCS 0x989680 ;  /* 0x009896800000895d */ /* 0x002fea0003900000 */
[----:B------:R-:W1:Y:S02]  /*9930*/  @!P0 SYNCS.PHASECHK.TRANS64 P0, [R6+URZ], R5 ;  /* 0x00000005060085a7 */ /* 0x000e64000800007f */
[----:B-1----:R-:W-:Y:S05]  /*9940*/  @!P0 BRA `(.L_x_150) ;  /* 0xfffffffc00f08947 */ /* 0x002fea000383ffff */
[----:B------:R-:W-:Y:S05]  /*9950*/  BRA `(.L_x_209) ;  /* 0xffffffe000bc7947 */ /* 0x000fea000383ffff */
.L_x_151:
[----:B0-----:R0:W1:Y:S02]  /*9960*/  SYNCS.PHASECHK.TRANS64.TRYWAIT P0, [R9+URZ], R4 ;  /* 0x00000004090075a7 */ /* 0x001064000800017f */
[----:B-1----:R-:W-:Y:S05]  /*9970*/  @!P0 NANOSLEEP.SYNCS 0x989680 ;  /* 0x009896800000895d */ /* 0x002fea0003900000 */
[----:B------:R-:W1:Y:S02]  /*9980*/  @!P0 SYNCS.PHASECHK.TRANS64 P0, [R9+URZ], R4 ;  /* 0x00000004090085a7 */ /* 0x000e64000800007f */
[----:B-1----:R-:W-:Y:S05]  /*9990*/  @!P0 BRA `(.L_x_151) ;  /* 0xfffffffc00f08947 */ /* 0x002fea000383ffff */
[----:B------:R-:W-:Y:S05]  /*99a0*/  BRA `(.L_x_210) ;  /* 0xffffffe000cc7947 */ /* 0x000fea000383ffff */
.L_x_152:
[----:B0-----:R0:W1:Y:S02]  /*99b0*/  SYNCS.PHASECHK.TRANS64.TRYWAIT P0, [R6+URZ], R5 ;  /* 0x00000005060075a7 */ /* 0x001064000800017f */
[----:B-1----:R-:W-:Y:S05]  /*99c0*/  @!P0 NANOSLEEP.SYNCS 0x989680 ;  /* 0x009896800000895d */ /* 0x002fea0003900000 */
[----:B------:R-:W1:Y:S02]  /*99d0*/  @!P0 SYNCS.PHASECHK.TRANS64 P0, [R6+URZ], R5 ;  /* 0x00000005060085a7 */ /* 0x000e64000800007f */
[----:B-1----:R-:W-:Y:S05]  /*99e0*/  @!P0 BRA `(.L_x_152) ;  /* 0xfffffffc00f08947 */ /* 0x002fea000383ffff */
[----:B------:R-:W-:Y:S05]  /*99f0*/  BRA `(.L_x_211) ;  /* 0xffffffe000dc7947 */ /* 0x000fea000383ffff */
.L_x_153:
[----:B0-----:R0:W1:Y:S02]  /*9a00*/  SYNCS.PHASECHK.TRANS64.TRYWAIT P0, [R9+URZ], R4 ;  /* 0x00000004090075a7 */ /* 0x001064000800017f */
[----:B-1----:R-:W-:Y:S05]  /*9a10*/  @!P0 NANOSLEEP.SYNCS 0x989680 ;  /* 0x009896800000895d */ /* 0x002fea0003900000 */
[----:B------:R-:W1:Y:S02]  /*9a20*/  @!P0 SYNCS.PHASECHK.TRANS64 P0, [R9+URZ], R4 ;  /* 0x00000004090085a7 */ /* 0x000e64000800007f */
[----:B-1----:R-:W-:Y:S05]  /*9a30*/  @!P0 BRA `(.L_x_153) ;  /* 0xfffffffc00f08947 */ /* 0x002fea000383ffff */
[----:B------:R-:W-:Y:S05]  /*9a40*/  BRA `(.L_x_212) ;  /* 0xffffffe000ec7947 */ /* 0x000fea000383ffff */
.L_x_154:
[----:B0-----:R0:W1:Y:S02]  /*9a50*/  SYNCS.PHASECHK.TRANS64.TRYWAIT P0, [R6+URZ], R5 ;  /* 0x00000005060075a7 */ /* 0x001064000800017f */
[----:B-1----:R-:W-:Y:S05]  /*9a60*/  @!P0 NANOSLEEP.SYNCS 0x989680 ;  /* 0x009896800000895d */ /* 0x002fea0003900000 */
[----:B------:R-:W1:Y:S02]  /*9a70*/  @!P0 SYNCS.PHASECHK.TRANS64 P0, [R6+URZ], R5 ;  /* 0x00000005060085a7 */ /* 0x000e64000800007f */
[----:B-1----:R-:W-:Y:S05]  /*9a80*/  @!P0 BRA `(.L_x_154) ;  /* 0xfffffffc00f08947 */ /* 0x002fea000383ffff */
[----:B------:R-:W-:Y:S05]  /*9a90*/  BRA `(.L_x_213) ;  /* 0xffffffe000fc7947 */ /* 0x000fea000383ffff */
.L_x_155:
[----:B0-----:R0:W1:Y:S02]  /*9aa0*/  SYNCS.PHASECHK.TRANS64.TRYWAIT P0, [R9+URZ], R4 ;  /* 0x00000004090075a7 */ /* 0x001064000800017f */
[----:B-1----:R-:W-:Y:S05]  /*9ab0*/  @!P0 NANOSLEEP.SYNCS 0x989680 ;  /* 0x009896800000895d */ /* 0x002fea0003900000 */
[----:B------:R-:W1:Y:S02]  /*9ac0*/  @!P0 SYNCS.PHASECHK.TRANS64 P0, [R9+URZ], R4 ;  /* 0x00000004090085a7 */ /* 0x000e64000800007f */
[----:B-1----:R-:W-:Y:S05]  /*9ad0*/  @!P0 BRA `(.L_x_155) ;  /* 0xfffffffc00f08947 */ /* 0x002fea000383ffff */
[----:B------:R-:W-:Y:S05]  /*9ae0*/  BRA `(.L_x_214) ;  /* 0xffffffe4000c7947 */ /* 0x000fea000383ffff */
.L_x_156:
[----:B0-----:R0:W1:Y:S02]  /*9af0*/  SYNCS.PHASECHK.TRANS64.TRYWAIT P0, [R6+URZ], R5 ;  /* 0x00000005060075a7 */ /* 0x001064000800017f */
[----:B-1----:R-:W-:Y:S05]  /*9b00*/  @!P0 NANOSLEEP.SYNCS 0x989680 ;  /* 0x009896800000895d */ /* 0x002fea0003900000 */
[----:B------:R-:W1:Y:S02]  /*9b10*/  @!P0 SYNCS.PHASECHK.TRANS64 P0, [R6+URZ], R5 ;  /* 0x00000005060085a7 */ /* 0x000e64000800007f */
[----:B-1----:R-:W-:Y:S05]  /*9b20*/  @!P0 BRA `(.L_x_156) ;  /* 0xfffffffc00f08947 */ /* 0x002fea000383ffff */
[----:B------:R-:W-:Y:S05]  /*9b30*/  BRA `(.L_x_215) ;  /* 0xffffffe4001c7947 */ /* 0x000fea000383ffff */
.L_x_157:
[----:B0-----:R0:W1:Y:S02]  /*9b40*/  SYNCS.PHASECHK.TRANS64.TRYWAIT P0, [R9+URZ], R4 ;  /* 0x00000004090075a7 */ /* 0x001064000800017f */
[----:B-1----:R-:W-:Y:S05]  /*9b50*/  @!P0 NANOSLEEP.SYNCS 0x989680 ;  /* 0x009896800000895d */ /* 0x002fea0003900000 */
[----:B------:R-:W1:Y:S02]  /*9b60*/  @!P0 SYNCS.PHASECHK.TRANS64 P0, [R9+URZ], R4 ;  /* 0x00000004090085a7 */ /* 0x000e64000800007f */
[----:B-1----:R-:W-:Y:S05]  /*9b70*/  @!P0 BRA `(.L_x_157) ;  /* 0xfffffffc00f08947 */ /* 0x002fea000383ffff */
[----:B------:R-:W-:Y:S05]  /*9b80*/  BRA `(.L_x_216) ;  /* 0xffffffe4002c7947 */ /* 0x000fea000383ffff */
.L_x_158:
[----:B0-----:R0:W1:Y:S02]  /*9b90*/  SYNCS.PHASECHK.TRANS64.TRYWAIT P0, [R6+URZ], R5 ;  /* 0x00000005060075a7 */ /* 0x001064000800017f */
[----:B-1----:R-:W-:Y:S05]  /*9ba0*/  @!P0 NANOSLEEP.SYNCS 0x989680 ;  /* 0x009896800000895d */ /* 0x002fea0003900000 */
[----:B------:R-:W1:Y:S02]  /*9bb0*/  @!P0 SYNCS.PHASECHK.TRANS64 P0, [R6+URZ], R5 ;  /* 0x00000005060085a7 */ /* 0x000e64000800007f */
[----:B-1----:R-:W-:Y:S05]  /*9bc0*/  @!P0 BRA `(.L_x_158) ;  /* 0xfffffffc00f08947 */ /* 0x002fea000383ffff */
[----:B------:R-:W-:Y:S05]  /*9bd0*/  BRA `(.L_x_217) ;  /* 0xffffffe4003c7947 */ /* 0x000fea000383ffff */
.L_x_159:
[----:B0-----:R0:W1:Y:S02]  /*9be0*/  SYNCS.PHASECHK.TRANS64.TRYWAIT P0, [R9+URZ], R4 ;  /* 0x00000004090075a7 */ /* 0x001064000800017f */
[----:B-1----:R-:W-:Y:S05]  /*9bf0*/  @!P0 NANOSLEEP.SYNCS 0x989680 ;  /* 0x009896800000895d */ /* 0x002fea0003900000 */
[----:B------:R-:W1:Y:S02]  /*9c00*/  @!P0 SYNCS.PHASECHK.TRANS64 P0, [R9+URZ], R4 ;  /* 0x00000004090085a7 */ /* 0x000e64000800007f */
[----:B-1----:R-:W-:Y:S05]  /*9c10*/  @!P0 BRA `(.L_x_159) ;  /* 0xfffffffc00f08947 */ /* 0x002fea000383ffff */
[----:B------:R-:W-:Y:S05]  /*9c20*/  BRA `(.L_x_218) ;  /* 0xffffffe4004c7947 */ /* 0x000fea000383ffff */
.L_x_160:
[----:B0-----:R0:W1:Y:S02]  /*9c30*/  SYNCS.PHASECHK.TRANS64.TRYWAIT P0, [R6+URZ], R5 ;  /* 0x00000005060075a7 */ /* 0x001064000800017f */
[----:B-1----:R-:W-:Y:S05]  /*9c40*/  @!P0 NANOSLEEP.SYNCS 0x989680 ;  /* 0x009896800000895d */ /* 0x002fea0003900000 */
[----:B------:R-:W1:Y:S02]  /*9c50*/  @!P0 SYNCS.PHASECHK.TRANS64 P0, [R6+URZ], R5 ;  /* 0x00000005060085a7 */ /* 0x000e64000800007f */
[----:B-1----:R-:W-:Y:S05]  /*9c60*/  @!P0 BRA `(.L_x_160) ;  /* 0xfffffffc00f08947 */ /* 0x002fea000383ffff */
[----:B------:R-:W-:Y:S05]  /*9c70*/  BRA `(.L_x_219) ;  /* 0xffffffe4005c7947 */ /* 0x000fea000383ffff */
.L_x_161:
[----:B0-----:R0:W1:Y:S02]  /*9c80*/  SYNCS.PHASECHK.TRANS64.TRYWAIT P0, [R9+URZ], R4 ;  /* 0x00000004090075a7 */ /* 0x001064000800017f */
[----:B-1----:R-:W-:Y:S05]  /*9c90*/  @!P0 NANOSLEEP.SYNCS 0x989680 ;  /* 0x009896800000895d */ /* 0x002fea0003900000 */
[----:B------:R-:W1:Y:S02]  /*9ca0*/  @!P0 SYNCS.PHASECHK.TRANS64 P0, [R9+URZ], R4 ;  /* 0x00000004090085a7 */ /* 0x000e64000800007f */
[----:B-1----:R-:W-:Y:S05]  /*9cb0*/  @!P0 BRA `(.L_x_161) ;  /* 0xfffffffc00f08947 */ /* 0x002fea000383ffff */
[----:B------:R-:W-:Y:S05]  /*9cc0*/  BRA `(.L_x_220) ;  /* 0xffffffe4006c7947 */ /* 0x000fea000383ffff */
.L_x_162:
[----:B0-----:R0:W1:Y:S02]  /*9cd0*/  SYNCS.PHASECHK.TRANS64.TRYWAIT P0, [R6+URZ], R5 ;  /* 0x00000005060075a7 */ /* 0x001064000800017f */
[----:B-1----:R-:W-:Y:S05]  /*9ce0*/  @!P0 NANOSLEEP.SYNCS 0x989680 ;  /* 0x009896800000895d */ /* 0x002fea0003900000 */
[----:B------:R-:W1:Y:S02]  /*9cf0*/  @!P0 SYNCS.PHASECHK.TRANS64 P0, [R6+URZ], R5 ;  /* 0x00000005060085a7 */ /* 0x000e64000800007f */
[----:B-1----:R-:W-:Y:S05]  /*9d00*/  @!P0 BRA `(.L_x_162) ;  /* 0xfffffffc00f08947 */ /* 0x002fea000383ffff */
[----:B------:R-:W-:Y:S05]  /*9d10*/  BRA `(.L_x_221) ;  /* 0xffffffe4007c7947 */ /* 0x000fea000383ffff */
.L_x_163:
[----:B0-----:R0:W1:Y:S02]  /*9d20*/  SYNCS.PHASECHK.TRANS64.TRYWAIT P0, [R9+URZ], R4 ;  /* 0x00000004090075a7 */ /* 0x001064000800017f */
[----:B-1----:R-:W-:Y:S05]  /*9d30*/  @!P0 NANOSLEEP.SYNCS 0x989680 ;  /* 0x009896800000895d */ /* 0x002fea0003900000 */
[----:B------:R-:W1:Y:S02]  /*9d40*/  @!P0 SYNCS.PHASECHK.TRANS64 P0, [R9+URZ], R4 ;  /* 0x00000004090085a7 */ /* 0x000e64000800007f */
[----:B-1----:R-:W-:Y:S05]  /*9d50*/  @!P0 BRA `(.L_x_163) ;  /* 0xfffffffc00f08947 */ /* 0x002fea000383ffff */
[----:B------:R-:W-:Y:S05]  /*9d60*/  BRA `(.L_x_222) ;  /* 0xffffffe4008c7947 */ /* 0x000fea000383ffff */
.L_x_164:
[----:B0-----:R0:W1:Y:S02]  /*9d70*/  SYNCS.PHASECHK.TRANS64.TRYWAIT P0, [R6+URZ], R5 ;  /* 0x00000005060075a7 */ /* 0x001064000800017f */
[----:B-1----:R-:W-:Y:S05]  /*9d80*/  @!P0 NANOSLEEP.SYNCS 0x989680 ;  /* 0x009896800000895d */ /* 0x002fea0003900000 */
[----:B------:R-:W1:Y:S02]  /*9d90*/  @!P0 SYNCS.PHASECHK.TRANS64 P0, [R6+URZ], R5 ;  /* 0x00000005060085a7 */ /* 0x000e64000800007f */
[----:B-1----:R-:W-:Y:S05]  /*9da0*/  @!P0 BRA `(.L_x_164) ;  /* 0xfffffffc00f08947 */ /* 0x002fea000383ffff */
[----:B------:R-:W-:Y:S05]  /*9db0*/  BRA `(.L_x_223) ;  /* 0xffffffe4009c7947 */ /* 0x000fea000383ffff */
.L_x_165:
[----:B0-----:R0:W1:Y:S02]  /*9dc0*/  SYNCS.PHASECHK.TRANS64.TRYWAIT P0, [R9+URZ], R4 ;  /* 0x00000004090075a7 */ /* 0x001064000800017f */
[----:B-1----:R-:W-:Y:S05]  /*9dd0*/  @!P0 NANOSLEEP.SYNCS 0x989680 ;  /* 0x009896800000895d */ /* 0x002fea0003900000 */
[----:B------:R-:W1:Y:S02]  /*9de0*/  @!P0 SYNCS.PHASECHK.TRANS64 P0, [R9+URZ], R4 ;  /* 0x00000004090085a7 */ /* 0x000e64000800007f */
[----:B-1----:R-:W-:Y:S05]  /*9df0*/  @!P0 BRA `(.L_x_165) ;  /* 0xfffffffc00f08947 */ /* 0x002fea000383ffff */
[----:B------:R-:W-:Y:S05]  /*9e00*/  BRA `(.L_x_224) ;  /* 0xffffffe400ac7947 */ /* 0x000fea000383ffff */
.L_x_166:
[----:B0-----:R0:W1:Y:S02]  /*9e10*/  SYNCS.PHASECHK.TRANS64.TRYWAIT P0, [R6+URZ], R5 ;  /* 0x00000005060075a7 */ /* 0x001064000800017f */
[----:B-1----:R-:W-:Y:S05]  /*9e20*/  @!P0 NANOSLEEP.SYNCS 0x989680 ;  /* 0x009896800000895d */ /* 0x002fea0003900000 */
[----:B------:R-:W1:Y:S02]  /*9e30*/  @!P0 SYNCS.PHASECHK.TRANS64 P0, [R6+URZ], R5 ;  /* 0x00000005060085a7 */ /* 0x000e64000800007f */
[----:B-1----:R-:W-:Y:S05]  /*9e40*/  @!P0 BRA `(.L_x_166) ;  /* 0xfffffffc00f08947 */ /* 0x002fea000383ffff */
[----:B------:R-:W-:Y:S05]  /*9e50*/  BRA `(.L_x_225) ;  /* 0xffffffe400bc7947 */ /* 0x000fea000383ffff */
.L_x_167:
[----:B0-----:R0:W1:Y:S02]  /*9e60*/  SYNCS.PHASECHK.TRANS64.TRYWAIT P0, [R9+URZ], R4 ;  /* 0x00000004090075a7 */ /* 0x001064000800017f */
[----:B-1----:R-:W-:Y:S05]  /*9e70*/  @!P0 NANOSLEEP.SYNCS 0x989680 ;  /* 0x009896800000895d */ /* 0x002fea0003900000 */
[----:B------:R-:W1:Y:S02]  /*9e80*/  @!P0 SYNCS.PHASECHK.TRANS64 P0, [R9+URZ], R4 ;  /* 0x00000004090085a7 */ /* 0x000e64000800007f */
[----:B-1----:R-:W-:Y:S05]  /*9e90*/  @!P0 BRA `(.L_x_167) ;  /* 0xfffffffc00f08947 */ /* 0x002fea000383ffff */
[----:B------:R-:W-:Y:S05]  /*9ea0*/  BRA `(.L_x_226) ;  /* 0xffffffe400cc7947 */ /* 0x000fea000383ffff */
.L_x_168:
[----:B0-----:R0:W1:Y:S02]  /*9eb0*/  SYNCS.PHASECHK.TRANS64.TRYWAIT P0, [R6+URZ], R5 ;  /* 0x00000005060075a7 */ /* 0x001064000800017f */
[----:B-1----:R-:W-:Y:S05]  /*9ec0*/  @!P0 NANOSLEEP.SYNCS 0x989680 ;  /* 0x009896800000895d */ /* 0x002fea0003900000 */
[----:B------:R-:W1:Y:S02]  /*9ed0*/  @!P0 SYNCS.PHASECHK.TRANS64 P0, [R6+URZ], R5 ;  /* 0x00000005060085a7 */ /* 0x000e64000800007f */
[----:B-1----:R-:W-:Y:S05]  /*9ee0*/  @!P0 BRA `(.L_x_168) ;  /* 0xfffffffc00f08947 */ /* 0x002fea000383ffff */
[----:B------:R-:W-:Y:S05]  /*9ef0*/  BRA `(.L_x_227) ;  /* 0xffffffe400dc7947 */ /* 0x000fea000383ffff */
.L_x_169:
[----:B0-----:R0:W1:Y:S02]  /*9f00*/  SYNCS.PHASECHK.TRANS64.TRYWAIT P0, [R9+URZ], R4 ;  /* 0x00000004090075a7 */ /* 0x001064000800017f */
[----:B-1----:R-:W-:Y:S05]  /*9f10*/  @!P0 NANOSLEEP.SYNCS 0x989680 ;  /* 0x009896800000895d */ /* 0x002fea0003900000 */
[----:B------:R-:W1:Y:S02]  /*9f20*/  @!P0 SYNCS.PHASECHK.TRANS64 P0, [R9+URZ], R4 ;  /* 0x00000004090085a7 */ /* 0x000e64000800007f */
[----:B-1----:R-:W-:Y:S05]  /*9f30*/  @!P0 BRA `(.L_x_169) ;  /* 0xfffffffc00f08947 */ /* 0x002fea000383ffff */
[----:B------:R-:W-:Y:S05]  /*9f40*/  BRA `(.L_x_228) ;  /* 0xffffffe400ec7947 */ /* 0x000fea000383ffff */
.L_x_170:
[----:B0-----:R0:W1:Y:S02]  /*9f50*/  SYNCS.PHASECHK.TRANS64.TRYWAIT P0, [R6+URZ], R5 ;  /* 0x00000005060075a7 */ /* 0x001064000800017f */
[----:B-1----:R-:W-:Y:S05]  /*9f60*/  @!P0 NANOSLEEP.SYNCS 0x989680 ;  /* 0x009896800000895d */ /* 0x002fea0003900000 */
[----:B------:R-:W1:Y:S02]  /*9f70*/  @!P0 SYNCS.PHASECHK.TRANS64 P0, [R6+URZ], R5 ;  /* 0x00000005060085a7 */ /* 0x000e64000800007f */
[----:B-1----:R-:W-:Y:S05]  /*9f80*/  @!P0 BRA `(.L_x_170) ;  /* 0xfffffffc00f08947 */ /* 0x002fea000383ffff */
[----:B------:R-:W-:Y:S05]  /*9f90*/  BRA `(.L_x_229) ;  /* 0xffffffe400fc7947 */ /* 0x000fea000383ffff */
.L_x_171:
[----:B0-----:R0:W1:Y:S02]  /*9fa0*/  SYNCS.PHASECHK.TRANS64.TRYWAIT P0, [R9+URZ], R4 ;  /* 0x00000004090075a7 */ /* 0x001064000800017f */
[----:B-1----:R-:W-:Y:S05]  /*9fb0*/  @!P0 NANOSLEEP.SYNCS 0x989680 ;  /* 0x009896800000895d */ /* 0x002fea0003900000 */
[----:B------:R-:W1:Y:S02]  /*9fc0*/  @!P0 SYNCS.PHASECHK.TRANS64 P0, [R9+URZ], R4 ;  /* 0x00000004090085a7 */ /* 0x000e64000800007f */
[----:B-1----:R-:W-:Y:S05]  /*9fd0*/  @!P0 BRA `(.L_x_171) ;  /* 0xfffffffc00f08947 */ /* 0x002fea000383ffff */
[----:B------:R-:W-:Y:S05]  /*9fe0*/  BRA `(.L_x_230) ;  /* 0xffffffe8000c7947 */ /* 0x000fea000383ffff */
.L_x_172:
[----:B0-----:R0:W1:Y:S02]  /*9ff0*/  SYNCS.PHASECHK.TRANS64.TRYWAIT P0, [R6+URZ], R5 ;  /* 0x00000005060075a7 */ /* 0x001064000800017f */
[----:B-1----:R-:W-:Y:S05]  /*a000*/  @!P0 NANOSLEEP.SYNCS 0x989680 ;  /* 0x009896800000895d */ /* 0x002fea0003900000 */
[----:B------:R-:W1:Y:S02]  /*a010*/  @!P0 SYNCS.PHASECHK.TRANS64 P0, [R6+URZ], R5 ;  /* 0x00000005060085a7 */ /* 0x000e64000800007f */
[----:B-1----:R-:W-:Y:S05]  /*a020*/  @!P0 BRA `(.L_x_172) ;  /* 0xfffffffc00f08947 */ /* 0x002fea000383ffff */
[----:B------:R-:W-:Y:S05]  /*a030*/  BRA `(.L_x_231) ;  /* 0xffffffe8001c7947 */ /* 0x000fea000383ffff */
.L_x_173:
[----:B0-----:R0:W1:Y:S02]  /*a040*/  SYNCS.PHASECHK.TRANS64.TRYWAIT P0, [R9+URZ], R4 ;  /* 0x00000004090075a7 */ /* 0x001064000800017f */
[----:B-1----:R-:W-:Y:S05]  /*a050*/  @!P0 NANOSLEEP.SYNCS 0x989680 ;  /* 0x009896800000895d */ /* 0x002fea0003900000 */
[----:B------:R-:W1:Y:S02]  /*a060*/  @!P0 SYNCS.PHASECHK.TRANS64 P0, [R9+URZ], R4 ;  /* 0x00000004090085a7 */ /* 0x000e64000800007f */
[----:B-1----:R-:W-:Y:S05]  /*a070*/  @!P0 BRA `(.L_x_173) ;  /* 0xfffffffc00f08947 */ /* 0x002fea000383ffff */
[----:B------:R-:W-:Y:S05]  /*a080*/  BRA `(.L_x_232) ;  /* 0xffffffe8002c7947 */ /* 0x000fea000383ffff */
.L_x_174:
[----:B0-----:R0:W1:Y:S02]  /*a090*/  SYNCS.PHASECHK.TRANS64.TRYWAIT P0, [R6+URZ], R5 ;  /* 0x00000005060075a7 */ /* 0x001064000800017f */
[----:B-1----:R-:W-:Y:S05]  /*a0a0*/  @!P0 NANOSLEEP.SYNCS 0x989680 ;  /* 0x009896800000895d */ /* 0x002fea0003900000 */
[----:B------:R-:W1:Y:S02]  /*a0b0*/  @!P0 SYNCS.PHASECHK.TRANS64 P0, [R6+URZ], R5 ;  /* 0x00000005060085a7 */ /* 0x000e64000800007f */
[----:B-1----:R-:W-:Y:S05]  /*a0c0*/  @!P0 BRA `(.L_x_174) ;  /* 0xfffffffc00f08947 */ /* 0x002fea000383ffff */
[----:B------:R-:W-:Y:S05]  /*a0d0*/  BRA `(.L_x_233) ;  /* 0xffffffe8003c7947 */ /* 0x000fea000383ffff */
.L_x_175:
[----:B0-----:R0:W1:Y:S02]  /*a0e0*/  SYNCS.PHASECHK.TRANS64.TRYWAIT P0, [R9+URZ], R4 ;  /* 0x00000004090075a7 */ /* 0x001064000800017f */
[----:B-1----:R-:W-:Y:S05]  /*a0f0*/  @!P0 NANOSLEEP.SYNCS 0x989680 ;  /* 0x009896800000895d */ /* 0x002fea0003900000 */
[----:B------:R-:W1:Y:S02]  /*a100*/  @!P0 SYNCS.PHASECHK.TRANS64 P0, [R9+URZ], R4 ;  /* 0x00000004090085a7 */ /* 0x000e64000800007f */
[----:B-1----:R-:W-:Y:S05]  /*a110*/  @!P0 BRA `(.L_x_175) ;  /* 0xfffffffc00f08947 */ /* 0x002fea000383ffff */
[----:B------:R-:W-:Y:S05]  /*a120*/  BRA `(.L_x_234) ;  /* 0xffffffe8004c7947 */ /* 0x000fea000383ffff */
.L_x_176:
[----:B0-----:R0:W1:Y:S02]  /*a130*/  SYNCS.PHASECHK.TRANS64.TRYWAIT P0, [R6+URZ], R5 ;  /* 0x00000005060075a7 */ /* 0x001064000800017f */
[----:B-1----:R-:W-:Y:S05]  /*a140*/  @!P0 NANOSLEEP.SYNCS 0x989680 ;  /* 0x009896800000895d */ /* 0x002fea0003900000 */
[----:B------:R-:W1:Y:S02]  /*a150*/  @!P0 SYNCS.PHASECHK.TRANS64 P0, [R6+URZ], R5 ;  /* 0x00000005060085a7 */ /* 0x000e64000800007f */
[----:B-1----:R-:W-:Y:S05]  /*a160*/  @!P0 BRA `(.L_x_176) ;  /* 0xfffffffc00f08947 */ /* 0x002fea000383ffff */
[----:B------:R-:W-:Y:S05]  /*a170*/  BRA `(.L_x_235) ;  /* 0xffffffe8005c7947 */ /* 0x000fea000383ffff */
.L_x_177:
[----:B0-----:R0:W1:Y:S02]  /*a180*/  SYNCS.PHASECHK.TRANS64.TRYWAIT P0, [R9+URZ], R4 ;  /* 0x00000004090075a7 */ /* 0x001064000800017f */
[----:B-1----:R-:W-:Y:S05]  /*a190*/  @!P0 NANOSLEEP.SYNCS 0x989680 ;  /* 0x009896800000895d */ /* 0x002fea0003900000 */
[----:B------:R-:W1:Y:S02]  /*a1a0*/  @!P0 SYNCS.PHASECHK.TRANS64 P0, [R9+URZ], R4 ;  /* 0x00000004090085a7 */ /* 0x000e64000800007f */
[----:B-1----:R-:W-:Y:S05]  /*a1b0*/  @!P0 BRA `(.L_x_177) ;  /* 0xfffffffc00f08947 */ /* 0x002fea000383ffff */
[----:B------:R-:W-:Y:S05]  /*a1c0*/  BRA `(.L_x_236) ;  /* 0xffffffe8006c7947 */ /* 0x000fea000383ffff */
.L_x_178:
[----:B0-----:R0:W1:Y:S02]  /*a1d0*/  SYNCS.PHASECHK.TRANS64.TRYWAIT P0, [R6+URZ], R5 ;  /* 0x00000005060075a7 */ /* 0x001064000800017f */
[----:B-1----:R-:W-:Y:S05]  /*a1e0*/  @!P0 NANOSLEEP.SYNCS 0x989680 ;  /* 0x009896800000895d */ /* 0x002fea0003900000 */
[----:B------:R-:W1:Y:S02]  /*a1f0*/  @!P0 SYNCS.PHASECHK.TRANS64 P0, [R6+URZ], R5 ;  /* 0x00000005060085a7 */ /* 0x000e64000800007f */
[----:B-1----:R-:W-:Y:S05]  /*a200*/  @!P0 BRA `(.L_x_178) ;  /* 0xfffffffc00f08947 */ /* 0x002fea000383ffff */
[----:B------:R-:W-:Y:S05]  /*a210*/  BRA `(.L_x_237) ;  /* 0xffffffe8007c7947 */ /* 0x000fea000383ffff */
.L_x_179:
[----:B0-----:R0:W1:Y:S02]  /*a220*/  SYNCS.PHASECHK.TRANS64.TRYWAIT P0, [R9+URZ], R4 ;  /* 0x00000004090075a7 */ /* 0x001064000800017f */
[----:B-1----:R-:W-:Y:S05]  /*a230*/  @!P0 NANOSLEEP.SYNCS 0x989680 ;  /* 0x009896800000895d */ /* 0x002fea0003900000 */
[----:B------:R-:W1:Y:S02]  /*a240*/  @!P0 SYNCS.PHASECHK.TRANS64 P0, [R9+URZ], R4 ;  /* 0x00000004090085a7 */ /* 0x000e64000800007f */
[----:B-1----:R-:W-:Y:S05]  /*a250*/  @!P0 BRA `(.L_x_179) ;  /* 0xfffffffc00f08947 */ /* 0x002fea000383ffff */
[----:B------:R-:W-:Y:S05]  /*a260*/  BRA `(.L_x_238) ;  /* 0xffffffe8008c7947 */ /* 0x000fea000383ffff */
.L_x_180:
[----:B0-----:R0:W1:Y:S02]  /*a270*/  SYNCS.PHASECHK.TRANS64.TRYWAIT P0, [R6+URZ], R5 ;  /* 0x00000005060075a7 */ /* 0x001064000800017f */
[----:B-1----:R-:W-:Y:S05]  /*a280*/  @!P0 NANOSLEEP.SYNCS 0x989680 ;  /* 0x009896800000895d */ /* 0x002fea0003900000 */
[----:B------:R-:W1:Y:S02]  /*a290*/  @!P0 SYNCS.PHASECHK.TRANS64 P0, [R6+URZ], R5 ;  /* 0x00000005060085a7 */ /* 0x000e64000800007f */
[----:B-1----:R-:W-:Y:S05]  /*a2a0*/  @!P0 BRA `(.L_x_180) ;  /* 0xfffffffc00f08947 */ /* 0x002fea000383ffff */
[----:B------:R-:W-:Y:S05]  /*a2b0*/  BRA `(.L_x_239) ;  /* 0xffffffe8009c7947 */ /* 0x000fea000383ffff */
.L_x_181:
[----:B0-----:R0:W1:Y:S02]  /*a2c0*/  SYNCS.PHASECHK.TRANS64.TRYWAIT P0, [R9+URZ], R4 ;  /* 0x00000004090075a7 */ /* 0x001064000800017f */
[----:B-1----:R-:W-:Y:S05]  /*a2d0*/  @!P0 NANOSLEEP.SYNCS 0x989680 ;  /* 0x009896800000895d */ /* 0x002fea0003900000 */
[----:B------:R-:W1:Y:S02]  /*a2e0*/  @!P0 SYNCS.PHASECHK.TRANS64 P0, [R9+URZ], R4 ;  /* 0x00000004090085a7 */ /* 0x000e64000800007f */
[----:B-1----:R-:W-:Y:S05]  /*a2f0*/  @!P0 BRA `(.L_x_181) ;  /* 0xfffffffc00f08947 */ /* 0x002fea000383ffff */
[----:B------:R-:W-:Y:S05]  /*a300*/  BRA `(.L_x_240) ;  /* 0xffffffe800ac7947 */ /* 0x000fea000383ffff */
.L_x_182:
[----:B0-----:R0:W1:Y:S02]  /*a310*/  SYNCS.PHASECHK.TRANS64.TRYWAIT P0, [R6+URZ], R5 ;  /* 0x00000005060075a7 */ /* 0x001064000800017f */
[----:B-1----:R-:W-:Y:S05]  /*a320*/  @!P0 NANOSLEEP.SYNCS 0x989680 ;  /* 0x009896800000895d */ /* 0x002fea0003900000 */
[----:B------:R-:W1:Y:S02]  /*a330*/  @!P0 SYNCS.PHASECHK.TRANS64 P0, [R6+URZ], R5 ;  /* 0x00000005060085a7 */ /* 0x000e64000800007f */
[----:B-1----:R-:W-:Y:S05]  /*a340*/  @!P0 BRA `(.L_x_182) ;  /* 0xfffffffc00f08947 */ /* 0x002fea000383ffff */
[----:B------:R-:W-:Y:S05]  /*a350*/  BRA `(.L_x_241) ;  /* 0xffffffe800bc7947 */ /* 0x000fea000383ffff */
.L_x_183:
[----:B0-----:R0:W1:Y:S02]  /*a360*/  SYNCS.PHASECHK.TRANS64.TRYWAIT P0, [R9+URZ], R4 ;  /* 0x00000004090075a7 */ /* 0x001064000800017f */
[----:B-1----:R-:W-:Y:S05]  /*a370*/  @!P0 NANOSLEEP.SYNCS 0x989680 ;  /* 0x009896800000895d */ /* 0x002fea0003900000 */
[----:B------:R-:W1:Y:S02]  /*a380*/  @!P0 SYNCS.PHASECHK.TRANS64 P0, [R9+URZ], R4 ;  /* 0x00000004090085a7 */ /* 0x000e64000800007f */
[----:B-1----:R-:W-:Y:S05]  /*a390*/  @!P0 BRA `(.L_x_183) ;  /* 0xfffffffc00f08947 */ /* 0x002fea000383ffff */
[----:B------:R-:W-:Y:S05]  /*a3a0*/  BRA `(.L_x_242) ;  /* 0xffffffe800cc7947 */ /* 0x000fea000383ffff */
.L_x_184:
[----:B0-----:R0:W1:Y:S02]  /*a3b0*/  SYNCS.PHASECHK.TRANS64.TRYWAIT P0, [R6+URZ], R5 ;  /* 0x00000005060075a7 */ /* 0x001064000800017f */
[----:B-1----:R-:W-:Y:S05]  /*a3c0*/  @!P0 NANOSLEEP.SYNCS 0x989680 ;  /* 0x009896800000895d */ /* 0x002fea0003900000 */
[----:B------:R-:W1:Y:S02]  /*a3d0*/  @!P0 SYNCS.PHASECHK.TRANS64 P0, [R6+URZ], R5 ;  /* 0x00000005060085a7 */ /* 0x000e64000800007f */
[----:B-1----:R-:W-:Y:S05]  /*a3e0*/  @!P0 BRA `(.L_x_184) ;  /* 0xfffffffc00f08947 */ /* 0x002fea000383ffff */
[----:B------:R-:W-:Y:S05]  /*a3f0*/  BRA `(.L_x_243) ;  /* 0xffffffe800dc7947 */ /* 0x000fea000383ffff */
.L_x_185:
[----:B0-----:R0:W1:Y:S02]  /*a400*/  SYNCS.PHASECHK.TRANS64.TRYWAIT P0, [R9+URZ], R4 ;  /* 0x00000004090075a7 */ /* 0x001064000800017f */
[----:B-1----:R-:W-:Y:S05]  /*a410*/  @!P0 NANOSLEEP.SYNCS 0x989680 ;  /* 0x009896800000895d */ /* 0x002fea0003900000 */
[----:B------:R-:W1:Y:S02]  /*a420*/  @!P0 SYNCS.PHASECHK.TRANS64 P0, [R9+URZ], R4 ;  /* 0x00000004090085a7 */ /* 0x000e64000800007f */
[----:B-1----:R-:W-:Y:S05]  /*a430*/  @!P0 BRA `(.L_x_185) ;  /* 0xfffffffc00f08947 */ /* 0x002fea000383ffff */
[----:B------:R-:W-:Y:S05]  /*a440*/  BRA `(.L_x_244) ;  /* 0xffffffe800ec7947 */ /* 0x000fea000383ffff */
.L_x_186:
[----:B0-----:R0:W1:Y:S02]  /*a450*/  SYNCS.PHASECHK.TRANS64.TRYWAIT P0, [R6+URZ], R5 ;  /* 0x00000005060075a7 */ /* 0x001064000800017f */
[----:B-1----:R-:W-:Y:S05]  /*a460*/  @!P0 NANOSLEEP.SYNCS 0x989680 ;  /* 0x009896800000895d */ /* 0x002fea0003900000 */
[----:B------:R-:W1:Y:S02]  /*a470*/  @!P0 SYNCS.PHASECHK.TRANS64 P0, [R6+URZ], R5 ;  /* 0x00000005060085a7 */ /* 0x000e64000800007f */
[----:B-1----:R-:W-:Y:S05]  /*a480*/  @!P0 BRA `(.L_x_186) ;  /* 0xfffffffc00f08947 */ /* 0x002fea000383ffff */
[----:B------:R-:W-:Y:S05]  /*a490*/  BRA `(.L_x_245) ;  /* 0xffffffe800fc7947 */ /* 0x000fea000383ffff */
.L_x_187:
[----:B0-----:R0:W1:Y:S02]  /*a4a0*/  SYNCS.PHASECHK.TRANS64.TRYWAIT P0, [R9+URZ], R4 ;  /* 0x00000004090075a7 */ /* 0x001064000800017f */
[----:B-1----:R-:W-:Y:S05]  /*a4b0*/  @!P0 NANOSLEEP.SYNCS 0x989680 ;  /* 0x009896800000895d */ /* 0x002fea0003900000 */
[----:B------:R-:W1:Y:S02]  /*a4c0*/  @!P0 SYNCS.PHASECHK.TRANS64 P0, [R9+URZ], R4 ;  /* 0x00000004090085a7 */ /* 0x000e64000800007f */
[----:B-1----:R-:W-:Y:S05]  /*a4d0*/  @!P0 BRA `(.L_x_187) ;  /* 0xfffffffc00f08947 */ /* 0x002fea000383ffff */
[----:B------:R-:W-:Y:S05]  /*a4e0*/  BRA `(.L_x_246) ;  /* 0xffffffec000c7947 */ /* 0x000fea000383ffff */
.L_x_188:
[----:B0-----:R0:W1:Y:S02]  /*a4f0*/  SYNCS.PHASECHK.TRANS64.TRYWAIT P0, [R6+URZ], R5 ;  /* 0x00000005060075a7 */ /* 0x001064000800017f */
[----:B-1----:R-:W-:Y:S05]  /*a500*/  @!P0 NANOSLEEP.SYNCS 0x989680 ;  /* 0x009896800000895d */ /* 0x002fea0003900000 */
[----:B------:R-:W1:Y:S02]  /*a510*/  @!P0 SYNCS.PHASECHK.TRANS64 P0, [R6+URZ], R5 ;  /* 0x00000005060085a7 */ /* 0x000e64000800007f */
[----:B-1----:R-:W-:Y:S05]  /*a520*/  @!P0 BRA `(.L_x_188) ;  /* 0xfffffffc00f08947 */ /* 0x002fea000383ffff */
[----:B------:R-:W-:Y:S05]  /*a530*/  BRA `(.L_x_247) ;  /* 0xffffffec001c7947 */ /* 0x000fea000383ffff */
.L_x_189:
[----:B0-----:R0:W1:Y:S02]  /*a540*/  SYNCS.PHASECHK.TRANS64.TRYWAIT P0, [R9+URZ], R4 ;  /* 0x00000004090075a7 */ /* 0x001064000800017f */
[----:B-1----:R-:W-:Y:S05]  /*a550*/  @!P0 NANOSLEEP.SYNCS 0x989680 ;  /* 0x009896800000895d */ /* 0x002fea0003900000 */
[----:B------:R-:W1:Y:S02]  /*a560*/  @!P0 SYNCS.PHASECHK.TRANS64 P0, [R9+URZ], R4 ;  /* 0x00000004090085a7 */ /* 0x000e64000800007f */
[----:B-1----:R-:W-:Y:S05]  /*a570*/  @!P0 BRA `(.L_x_189) ;  /* 0xfffffffc00f08947 */ /* 0x002fea000383ffff */
[----:B------:R-:W-:Y:S05]  /*a580*/  BRA `(.L_x_248) ;  /* 0xffffffec002c7947 */ /* 0x000fea000383ffff */
.L_x_190:
[----:B0-----:R0:W1:Y:S02]  /*a590*/  SYNCS.PHASECHK.TRANS64.TRYWAIT P0, [R6+URZ], R5 ;  /* 0x00000005060075a7 */ /* 0x001064000800017f */
[----:B-1----:R-:W-:Y:S05]  /*a5a0*/  @!P0 NANOSLEEP.SYNCS 0x989680 ;  /* 0x009896800000895d */ /* 0x002fea0003900000 */
[----:B------:R-:W1:Y:S02]  /*a5b0*/  @!P0 SYNCS.PHASECHK.TRANS64 P0, [R6+URZ], R5 ;  /* 0x00000005060085a7 */ /* 0x000e64000800007f */
[----:B-1----:R-:W-:Y:S05]  /*a5c0*/  @!P0 BRA `(.L_x_190) ;  /* 0xfffffffc00f08947 */ /* 0x002fea000383ffff */
[----:B------:R-:W-:Y:S05]  /*a5d0*/  BRA `(.L_x_249) ;  /* 0xffffffec003c7947 */ /* 0x000fea000383ffff */
.L_x_191:
[----:B0-----:R0:W1:Y:S02]  /*a5e0*/  SYNCS.PHASECHK.TRANS64.TRYWAIT P0, [R9+URZ], R4 ;  /* 0x00000004090075a7 */ /* 0x001064000800017f */
[----:B-1----:R-:W-:Y:S05]  /*a5f0*/  @!P0 NANOSLEEP.SYNCS 0x989680 ;  /* 0x009896800000895d */ /* 0x002fea0003900000 */
[----:B------:R-:W1:Y:S02]  /*a600*/  @!P0 SYNCS.PHASECHK.TRANS64 P0, [R9+URZ], R4 ;  /* 0x00000004090085a7 */ /* 0x000e64000800007f */
[----:B-1----:R-:W-:Y:S05]  /*a610*/  @!P0 BRA `(.L_x_191) ;  /* 0xfffffffc00f08947 */ /* 0x002fea000383ffff */
[----:B------:R-:W-:Y:S05]  /*a620*/  BRA `(.L_x_250) ;  /* 0xffffffec004c7947 */ /* 0x000fea000383ffff */
.L_x_192:
[----:B0-----:R0:W1:Y:S02]  /*a630*/  SYNCS.PHASECHK.TRANS64.TRYWAIT P0, [R6+URZ], R5 ;  /* 0x00000005060075a7 */ /* 0x001064000800017f */
[----:B-1----:R-:W-:Y:S05]  /*a640*/  @!P0 NANOSLEEP.SYNCS 0x989680 ;  /* 0x009896800000895d */ /* 0x002fea0003900000 */
[----:B------:R-:W1:Y:S02]  /*a650*/  @!P0 SYNCS.PHASECHK.TRANS64 P0, [R6+URZ], R5 ;  /* 0x00000005060085a7 */ /* 0x000e64000800007f */
[----:B-1----:R-:W-:Y:S05]  /*a660*/  @!P0 BRA `(.L_x_192) ;  /* 0xfffffffc00f08947 */ /* 0x002fea000383ffff */
[----:B------:R-:W-:Y:S05]  /*a670*/  BRA `(.L_x_251) ;  /* 0xffffffec00547947 */ /* 0x000fea000383ffff */
.L_x_252:
[----:B------:R-:W-:-:S00]  /*a680*/  BRA `(.L_x_252) ;  /* 0xfffffffc00fc7947 */ /* 0x000fc0000383ffff */
[----:B------:R-:W-:-:S00]  /*a690*/  NOP ;  /* 0x0000000000007918 */ /* 0x000fc00000000000 */
        /* <DEDUP_REMOVED lines=14> */
.L_x_253:


//--------------------- .nv.shared._ZN7cutlass13device_kernelINS_4gemm6kernel13GemmUniversalIN4cute5tupleIJiiiiEEENS1_10collective13CollectiveMmaINS1_37MainloopSm90TmaGmmaWarpSpecializedFP8ILi50ENS5_IJNS4_1CILi2EEENSA_ILi1EEESC_EEENS1_32KernelTmaWarpSpecializedPingpongEEENS5_IJNSA_ILi64EEENSA_ILi80EEENSA_ILi32EEEEEENS_12float_e4m3_tENS5_IJlSC_lEEESK_SL_NS4_8TiledMMAINS4_8MMA_AtomIJNS4_4SM904GMMA30MMA_64x16x32_F32E4M3E4M3_SS_TNILNSP_7ScaleInE1ELSR_1EEEEEENS4_6LayoutINS5_IJSC_SC_SC_EEENS5_IJNSA_ILi0EEESW_SW_EEEEENS5_IJNS4_10UnderscoreESZ_SZ_EEEEENS4_13SM90_TMA_LOADENS4_14ComposedLayoutINS4_7SwizzleILi1ELi4ELi3EEENS4_18smem_ptr_flag_bitsILi8EEENSU_INS5_IJNSA_ILi8EEESI_EEENS5_IJSI_SC_EEEEEEEvNS4_8identityENS4_23SM90_TMA_LOAD_MULTICASTES1C_vS1D_EENS_8epilogue10collective6detail29Sm90TmaWarpSpecializedAdapterINS1H_15DefaultEpilogueISK_SL_SL_NS1G_6thread17LinearCombinationISK_Li1EffLNS1L_9ScaleType4KindE0ELNS_15FloatRoundStyleE2ESK_EENS1_15EpilogueDefaultEEEEEvvEEEEvNT_6ParamsE --------------------------
	.section	.nv.shared._ZN7cutlass13device_kernelINS_4gemm6kernel13GemmUniversalIN4cute5tupleIJiiiiEEENS1_10collective13CollectiveMmaINS1_37MainloopSm90TmaGmmaWarpSpecializedFP8ILi50ENS5_IJNS4_1CILi2EEENSA_ILi1EEESC_EEENS1_32KernelTmaWarpSpecializedPingpongEEENS5_IJNSA_ILi64EEENSA_ILi80EEENSA_ILi32EEEEEENS_12float_e4m3_tENS5_IJlSC_lEEESK_SL_NS4_8TiledMMAINS4_8MMA_AtomIJNS4_4SM904GMMA30MMA_64x16x32_F32E4M3E4M3_SS_TNILNSP_7ScaleInE1ELSR_1EEEEEENS4_6LayoutINS5_IJSC_SC_SC_EEENS5_IJNSA_ILi0EEESW_SW_EEEEENS5_IJNS4_10UnderscoreESZ_SZ_EEEEENS4_13SM90_TMA_LOADENS4_14ComposedLayoutINS4_7SwizzleILi1ELi4ELi3EEENS4_18smem_ptr_flag_bitsILi8EEENSU_INS5_IJNSA_ILi8EEESI_EEENS5_IJSI_SC_EEEEEEEvNS4_8identityENS4_23SM90_TMA_LOAD_MULTICASTES1C_vS1D_EENS_8epilogue10collective6detail29Sm90TmaWarpSpecializedAdapterINS1H_15DefaultEpilogueISK_SL_SL_NS1G_6thread17LinearCombinationISK_Li1EffLNS1L_9ScaleType4KindE0ELNS_15FloatRoundStyleE2ESK_EENS1_15EpilogueDefaultEEEEEvvEEEEvNT_6ParamsE,"aw",@nobits
	.sectionflags	@""
	.align	16
	.zero		1024


//--------------------- .nv.shared.reserved.0     --------------------------
	.section	.nv.shared.reserved.0,"aw",@nobits
	.weak		__nv_reservedSMEM_offset_0_alias
	.size		__nv_reservedSMEM_offset_0_alias, 0, 0
	.other		__nv_reservedSMEM_offset_0_alias,@"STO_CUDA_RESERVED_SHARED STV_DEFAULT"
__nv_reservedSMEM_offset_0_alias:
	.zero		0


//--------------------- .nv.global                --------------------------
	.section	.nv.global,"aw",@nobits
.nv.global:
	.type		_ZN40_INTERNAL_034570ea_4_k_cu_0f82e401_160914cute1_E,@object
	.size		_ZN40_INTERNAL_034570ea_4_k_cu_0f82e401_160914cute1_E,(_ZN40_INTERNAL_034570ea_4_k_cu_0f82e401_160914cuda3std3__45__cpo6cbeginE - _ZN40_INTERNAL_034570ea_4_k_cu_0f82e401_160914cute1_E)
_ZN40_INTERNAL_034570ea_4_k_cu_0f82e401_160914cute1_E:
	.zero		1
	.type		_ZN40_INTERNAL_034570ea_4_k_cu_0f82e401_160914cuda3std3__45__cpo6cbeginE,@object
	.size		_ZN40_INTERNAL_034570ea_4_k_cu_0f82e401_160914cuda3std3__45__cpo6cbeginE,(_ZN40_INTERNAL_034570ea_4_k_cu_0f82e401_160914cuda3std3__48in_placeE - _ZN40_INTERNAL_034570ea_4_k_cu_0f82e401_160914cuda3std3__45__cpo6cbeginE)
_ZN40_INTERNAL_034570ea_4_k_cu_0f82e401_160914cuda3std3__45__cpo6cbeginE:
	.zero		1
	.type		_ZN40_INTERNAL_034570ea_4_k_cu_0f82e401_160914cuda3std3__48in_placeE,@object
	.size		_ZN40_INTERNAL_034570ea_4_k_cu_0f82e401_160914cuda3std3__48in_placeE,(_ZN40_INTERNAL_034570ea_4_k_cu_0f82e401_160914cuda3std6ranges3__45__cpo9iter_moveE - _ZN40_INTERNAL_034570ea_4_k_cu_0f82e401_160914cuda3std3__48in_placeE)
_ZN40_INTERNAL_034570ea_4_k_cu_0f82e401_160914cuda3std3__48in_placeE:
	.zero		1
	.type		_ZN40_INTERNAL_034570ea_4_k_cu_0f82e401_160914cuda3std6ranges3__45__cpo9iter_moveE,@object
	.size		_ZN40_INTERNAL_034570ea_4_k_cu_0f82e401_160914cuda3std6ranges3__45__cpo9iter_moveE,(_ZN40_INTERNAL_034570ea_4_k_cu_0f82e401_160914cuda3std3__45__cpo5beginE - _ZN40_INTERNAL_034570ea_4_k_cu_0f82e401_160914cuda3std6ranges3__45__cpo9iter_moveE)
_ZN40_INTERNAL_034570ea_4_k_cu_0f82e401_160914cuda3std6ranges3__45__cpo9iter_moveE:
	.zero		1
	.type		_ZN40_INTERNAL_034570ea_4_k_cu_0f82e401_160914cuda3std3__45__cpo5beginE,@object
	.size		_ZN40_INTERNAL_034570ea_4_k_cu_0f82e401_160914cuda3std3__45__cpo5beginE,(_ZN40_INTERNAL_034570ea_4_k_cu_0f82e401_160914cuda3std3__442_GLOBAL__N__034570ea_4_k_cu_0f82e401_160916ignoreE - _ZN40_INTERNAL_034570ea_4_k_cu_0f82e401_160914cuda3std3__45__cpo5beginE)
_ZN40_INTERNAL_034570ea_4_k_cu_0f82e401_160914cuda3std3__45__cpo5beginE:
	.zero		1
	.type		_ZN40_INTERNAL_034570ea_4_k_cu_0f82e401_160914cuda3std3__442_GLOBAL__N__034570ea_4_k_cu_0f82e401_160916ignoreE,@object
	.size		_ZN40_INTERNAL_034570ea_4_k_cu_0f82e401_160914cuda3std3__442_GLOBAL__N__034570ea_4_k_cu_0f82e401_160916ignoreE,(_ZN40_INTERNAL_034570ea_4_k_cu_0f82e401_160914cute7productE - _ZN40_INTERNAL_034570ea_4_k_cu_0f82e401_160914cuda3std3__442_GLOBAL__N__034570ea_4_k_cu_0f82e401_160916ignoreE)
_ZN40_INTERNAL_034570ea_4_k_cu_0f82e401_160914cuda3std3__442_GLOBAL__N__034570ea_4_k_cu_0f82e401_160916ignoreE:
	.zero		1
	.type		_ZN40_INTERNAL_034570ea_4_k_cu_0f82e401_160914cute7productE,@object
	.size		_ZN40_INTERNAL_034570ea_4_k_cu_0f82e401_160914cute7productE,(_ZN40_INTERNAL_034570ea_4_k_cu_0f82e401_160914cuda3std3__45__cpo3endE - _ZN40_INTERNAL_034570ea_4_k_cu_0f82e401_160914cute7productE)
_ZN40_INTERNAL_034570ea_4_k_cu_0f82e401_160914cute7productE:
	.zero		1
	.type		_ZN40_INTERNAL_034570ea_4_k_cu_0f82e401_160914cuda3std3__45__cpo3endE,@object
	.size		_ZN40_INTERNAL_034570ea_4_k_cu_0f82e401_160914cuda3std3__45__cpo3endE,(_ZN40_INTERNAL_034570ea_4_k_cu_0f82e401_160914cuda3std3__419piecewise_constructE - _ZN40_INTERNAL_034570ea_4_k_cu_0f82e401_160914cuda3std3__45__cpo3endE)
_ZN40_INTERNAL_034570ea_4_k_cu_0f82e401_160914cuda3std3__45__cpo3endE:
	.zero		1
	.type		_ZN40_INTERNAL_034570ea_4_k_cu_0f82e401_160914cuda3std3__419piecewise_constructE,@object
	.size		_ZN40_INTERNAL_034570ea_4_k_cu_0f82e401_160914cuda3std3__419piecewise_constructE,(_ZN40_INTERNAL_034570ea_4_k_cu_0f82e401_160914cuda3std3__45__cpo4cendE - _ZN40_INTERNAL_034570ea_4_k_cu_0f82e401_160914cuda3std3__419piecewise_constructE)
_ZN40_INTERNAL_034570ea_4_k_cu_0f82e401_160914cuda3std3__419piecewise_constructE:
	.zero		1
	.type		_ZN40_INTERNAL_034570ea_4_k_cu_0f82e401_160914cuda3std3__45__cpo4cendE,@object
	.size		_ZN40_INTERNAL_034570ea_4_k_cu_0f82e401_160914cuda3std3__45__cpo4cendE,(_ZN40_INTERNAL_034570ea_4_k_cu_0f82e401_160914cuda3std6ranges3__45__cpo4swapE - _ZN40_INTERNAL_034570ea_4_k_cu_0f82e401_160914cuda3std3__45__cpo4cendE)
_ZN40_INTERNAL_034570ea_4_k_cu_0f82e401_160914cuda3std3__45__cpo4cendE:
	.zero		1
	.type		_ZN40_INTERNAL_034570ea_4_k_cu_0f82e401_160914cuda3std6ranges3__45__cpo4swapE,@object
	.size		_ZN40_INTERNAL_034570ea_4_k_cu_0f82e401_160914cuda3std6ranges3__45__cpo4swapE,(.L_7 - _ZN40_INTERNAL_034570ea_4_k_cu_0f82e401_160914cuda3std6ranges3__45__cpo4swapE)
_ZN40_INTERNAL_034570ea_4_k_cu_0f82e401_160914cuda3std6ranges3__45__cpo4swapE:
	.zero		1
.L_7:


//--------------------- .nv.constant0._ZN7cutlass13device_kernelINS_4gemm6kernel13GemmUniversalIN4cute5tupleIJiiiiEEENS1_10collective13CollectiveMmaINS1_37MainloopSm90TmaGmmaWarpSpecializedFP8ILi50ENS5_IJNS4_1CILi2EEENSA_ILi1EEESC_EEENS1_32KernelTmaWarpSpecializedPingpongEEENS5_IJNSA_ILi64EEENSA_ILi80EEENSA_ILi32EEEEEENS_12float_e4m3_tENS5_IJlSC_lEEESK_SL_NS4_8TiledMMAINS4_8MMA_AtomIJNS4_4SM904GMMA30MMA_64x16x32_F32E4M3E4M3_SS_TNILNSP_7ScaleInE1ELSR_1EEEEEENS4_6LayoutINS5_IJSC_SC_SC_EEENS5_IJNSA_ILi0EEESW_SW_EEEEENS5_IJNS4_10UnderscoreESZ_SZ_EEEEENS4_13SM90_TMA_LOADENS4_14ComposedLayoutINS4_7SwizzleILi1ELi4ELi3EEENS4_18smem_ptr_flag_bitsILi8EEENSU_INS5_IJNSA_ILi8EEESI_EEENS5_IJSI_SC_EEEEEEEvNS4_8identityENS4_23SM90_TMA_LOAD_MULTICASTES1C_vS1D_EENS_8epilogue10collective6detail29Sm90TmaWarpSpecializedAdapterINS1H_15DefaultEpilogueISK_SL_SL_NS1G_6thread17LinearCombinationISK_Li1EffLNS1L_9ScaleType4KindE0ELNS_15FloatRoundStyleE2ESK_EENS1_15EpilogueDefaultEEEEEvvEEEEvNT_6ParamsE --------------------------
	.section	.nv.constant0._ZN7cutlass13device_kernelINS_4gemm6kernel13GemmUniversalIN4cute5tupleIJiiiiEEENS1_10collective13CollectiveMmaINS1_37MainloopSm90TmaGmmaWarpSpecializedFP8ILi50ENS5_IJNS4_1CILi2EEENSA_ILi1EEESC_EEENS1_32KernelTmaWarpSpecializedPingpongEEENS5_IJNSA_ILi64EEENSA_ILi80EEENSA_ILi32EEEEEENS_12float_e4m3_tENS5_IJlSC_lEEESK_SL_NS4_8TiledMMAINS4_8MMA_AtomIJNS4_4SM904GMMA30MMA_64x16x32_F32E4M3E4M3_SS_TNILNSP_7ScaleInE1ELSR_1EEEEEENS4_6LayoutINS5_IJSC_SC_SC_EEENS5_IJNSA_ILi0EEESW_SW_EEEEENS5_IJNS4_10UnderscoreESZ_SZ_EEEEENS4_13SM90_TMA_LOADENS4_14ComposedLayoutINS4_7SwizzleILi1ELi4ELi3EEENS4_18smem_ptr_flag_bitsILi8EEENSU_INS5_IJNSA_ILi8EEESI_EEENS5_IJSI_SC_EEEEEEEvNS4_8identityENS4_23SM90_TMA_LOAD_MULTICASTES1C_vS1D_EENS_8epilogue10collective6detail29Sm90TmaWarpSpecializedAdapterINS1H_15DefaultEpilogueISK_SL_SL_NS1G_6thread17LinearCombinationISK_Li1EffLNS1L_9ScaleType4KindE0ELNS_15FloatRoundStyleE2ESK_EENS1_15EpilogueDefaultEEEEEvvEEEEvNT_6ParamsE,"a",@progbits
	.sectionflags	@""
	.align	4
.nv.constant0._ZN7cutlass13device_kernelINS_4gemm6kernel13GemmUniversalIN4cute5tupleIJiiiiEEENS1_10collective13CollectiveMmaINS1_37MainloopSm90TmaGmmaWarpSpecializedFP8ILi50ENS5_IJNS4_1CILi2EEENSA_ILi1EEESC_EEENS1_32KernelTmaWarpSpecializedPingpongEEENS5_IJNSA_ILi64EEENSA_ILi80EEENSA_ILi32EEEEEENS_12float_e4m3_tENS5_IJlSC_lEEESK_SL_NS4_8TiledMMAINS4_8MMA_AtomIJNS4_4SM904GMMA30MMA_64x16x32_F32E4M3E4M3_SS_TNILNSP_7ScaleInE1ELSR_1EEEEEENS4_6LayoutINS5_IJSC_SC_SC_EEENS5_IJNSA_ILi0EEESW_SW_EEEEENS5_IJNS4_10UnderscoreESZ_SZ_EEEEENS4_13SM90_TMA_LOADENS4_14ComposedLayoutINS4_7SwizzleILi1ELi4ELi3EEENS4_18smem_ptr_flag_bitsILi8EEENSU_INS5_IJNSA_ILi8EEESI_EEENS5_IJSI_SC_EEEEEEEvNS4_8identityENS4_23SM90_TMA_LOAD_MULTICASTES1C_vS1D_EENS_8epilogue10collective6detail29Sm90TmaWarpSpecializedAdapterINS1H_15DefaultEpilogueISK_SL_SL_NS1G_6thread17LinearCombinationISK_Li1EffLNS1L_9ScaleType4KindE0ELNS_15FloatRoundStyleE2ESK_EENS1_15EpilogueDefaultEEEEEvvEEEEvNT_6ParamsE:
	.zero		1664


//--------------------- SYMBOLS --------------------------

	.type		.nv.reservedSmem.offset0,@object
	.size		.nv.reservedSmem.offset0,0x4
